//
// Generated by NVIDIA NVVM Compiler
//
// Compiler Build ID: CL-36424714
// Cuda compilation tools, release 13.0, V13.0.88
// Based on NVVM 20.0.0
//

.version 9.0
.target sm_100
.address_size 64

	// .globl	my_kernel_kernel0
// _ZZ17my_kernel_kernel0E18PaddedInput_shared has been demoted
// _ZZ17my_kernel_kernel0E18placeholder_shared has been demoted

.visible .entry my_kernel_kernel0(
	.param .u64 .ptr .align 1 my_kernel_kernel0_param_0,
	.param .u64 .ptr .align 1 my_kernel_kernel0_param_1,
	.param .u64 .ptr .align 1 my_kernel_kernel0_param_2,
	.param .u64 .ptr .align 1 my_kernel_kernel0_param_3
)
{
	.local .align 16 .b8 	__local_depot0[256];
	.reg .b64 	%SP;
	.reg .b64 	%SPL;
	.reg .pred 	%p<6>;
	.reg .b32 	%r<49>;
	.reg .b32 	%f<355>;
	.reg .b64 	%rd<26>;
	// demoted variable
	.shared .align 4 .b8 _ZZ17my_kernel_kernel0E18PaddedInput_shared[4096];
	// demoted variable
	.shared .align 4 .b8 _ZZ17my_kernel_kernel0E18placeholder_shared[512];
	mov.u64 	%SPL, __local_depot0;
	add.u64 	%rd1, %SPL, 0;
	mov.f32 	%f33, 0f00000000;
	st.local.v4.f32 	[%rd1], {%f33, %f33, %f33, %f33};
	st.local.v4.f32 	[%rd1+32], {%f33, %f33, %f33, %f33};
	st.local.v4.f32 	[%rd1+64], {%f33, %f33, %f33, %f33};
	st.local.v4.f32 	[%rd1+96], {%f33, %f33, %f33, %f33};
	st.local.v4.f32 	[%rd1+128], {%f33, %f33, %f33, %f33};
	st.local.v4.f32 	[%rd1+160], {%f33, %f33, %f33, %f33};
	st.local.v4.f32 	[%rd1+192], {%f33, %f33, %f33, %f33};
	st.local.v4.f32 	[%rd1+224], {%f33, %f33, %f33, %f33};
	st.local.v4.f32 	[%rd1+16], {%f33, %f33, %f33, %f33};
	st.local.v4.f32 	[%rd1+48], {%f33, %f33, %f33, %f33};
	st.local.v4.f32 	[%rd1+80], {%f33, %f33, %f33, %f33};
	st.local.v4.f32 	[%rd1+112], {%f33, %f33, %f33, %f33};
	st.local.v4.f32 	[%rd1+144], {%f33, %f33, %f33, %f33};
	st.local.v4.f32 	[%rd1+176], {%f33, %f33, %f33, %f33};
	st.local.v4.f32 	[%rd1+208], {%f33, %f33, %f33, %f33};
	st.local.v4.f32 	[%rd1+240], {%f33, %f33, %f33, %f33};
	mov.b32 	%r47, 0;
	mov.u32 	%r8, %tid.x;
	and.b32  	%r9, %r8, 3;
	mov.u32 	%r10, %ctaid.x;
	mul.lo.s32 	%r11, %r10, 36864;
	or.b32  	%r12, %r9, %r11;
	shr.u32 	%r13, %r8, 2;
	mad.lo.s32 	%r14, %r13, 144, %r12;
	shl.b32 	%r16, %r8, 2;
	mov.u32 	%r17, _ZZ17my_kernel_kernel0E18PaddedInput_shared;
$L__BB0_1:
	ld.param.u64 	%rd23, [my_kernel_kernel0_param_1];
	ld.param.u64 	%rd22, [my_kernel_kernel0_param_0];
	bar.sync 	0;
	shl.b32 	%r7, %r47, 2;
	add.s32 	%r15, %r14, %r7;
	cvta.to.global.u64 	%rd7, %rd22;
	mul.wide.u32 	%rd8, %r15, 4;
	add.s64 	%rd9, %rd7, %rd8;
	ld.global.nc.f32 	%f34, [%rd9];
	add.s32 	%r18, %r17, %r16;
	st.shared.f32 	[%r18], %f34;
	ld.global.nc.f32 	%f35, [%rd9+18432];
	st.shared.f32 	[%r18+512], %f35;
	ld.global.nc.f32 	%f36, [%rd9+36864];
	st.shared.f32 	[%r18+1024], %f36;
	ld.global.nc.f32 	%f37, [%rd9+55296];
	st.shared.f32 	[%r18+1536], %f37;
	ld.global.nc.f32 	%f38, [%rd9+73728];
	st.shared.f32 	[%r18+2048], %f38;
	ld.global.nc.f32 	%f39, [%rd9+92160];
	st.shared.f32 	[%r18+2560], %f39;
	ld.global.nc.f32 	%f40, [%rd9+110592];
	st.shared.f32 	[%r18+3072], %f40;
	ld.global.nc.f32 	%f41, [%rd9+129024];
	st.shared.f32 	[%r18+3584], %f41;
	shl.b32 	%r19, %r47, 7;
	add.s32 	%r20, %r19, %r8;
	cvta.to.global.u64 	%rd10, %rd23;
	mul.wide.u32 	%rd11, %r20, 4;
	add.s64 	%rd12, %rd10, %rd11;
	ld.global.nc.f32 	%f42, [%rd12];
	mov.u32 	%r21, _ZZ17my_kernel_kernel0E18placeholder_shared;
	add.s32 	%r22, %r21, %r16;
	st.shared.f32 	[%r22], %f42;
	bar.sync 	0;
	and.b32  	%r23, %r8, 992;
	and.b32  	%r24, %r13, 7;
	or.b32  	%r25, %r24, %r23;
	shl.b32 	%r26, %r25, 5;
	add.s32 	%r27, %r17, %r26;
	ld.shared.f32 	%f1, [%r27];
	ld.shared.f32 	%f2, [%r27+524];
	ld.shared.f32 	%f3, [%r27+256];
	ld.shared.f32 	%f4, [%r27+16];
	ld.shared.f32 	%f5, [%r27+272];
	ld.shared.f32 	%f6, [%r27+512];
	ld.shared.f32 	%f7, [%r27+768];
	ld.shared.f32 	%f8, [%r27+528];
	ld.shared.f32 	%f9, [%r27+784];
	ld.shared.f32 	%f10, [%r27+4];
	ld.shared.f32 	%f11, [%r27+260];
	ld.shared.f32 	%f12, [%r27+20];
	ld.shared.f32 	%f13, [%r27+276];
	ld.shared.f32 	%f14, [%r27+516];
	ld.shared.f32 	%f15, [%r27+772];
	ld.shared.f32 	%f16, [%r27+532];
	ld.shared.f32 	%f17, [%r27+788];
	ld.shared.f32 	%f18, [%r27+8];
	ld.shared.f32 	%f19, [%r27+264];
	ld.shared.f32 	%f20, [%r27+24];
	ld.shared.f32 	%f21, [%r27+280];
	ld.shared.f32 	%f22, [%r27+520];
	ld.shared.f32 	%f23, [%r27+776];
	ld.shared.f32 	%f24, [%r27+536];
	ld.shared.f32 	%f25, [%r27+792];
	ld.shared.f32 	%f26, [%r27+12];
	ld.shared.f32 	%f27, [%r27+268];
	ld.shared.f32 	%f28, [%r27+28];
	ld.shared.f32 	%f29, [%r27+284];
	ld.shared.f32 	%f30, [%r27+780];
	ld.shared.f32 	%f31, [%r27+540];
	ld.shared.f32 	%f32, [%r27+796];
	mov.b32 	%r48, 0;
	mov.pred 	%p5, -1;
$L__BB0_2:
	mov.pred 	%p1, %p5;
	mov.u32 	%r3, %tid.x;
	shl.b32 	%r29, %r3, 1;
	and.b32  	%r30, %r29, 6;
	add.s32 	%r31, %r48, %r30;
	mul.wide.u32 	%rd13, %r48, 4;
	add.s64 	%rd14, %rd1, %rd13;
	shl.b32 	%r32, %r31, 2;
	mov.u32 	%r33, _ZZ17my_kernel_kernel0E18placeholder_shared;
	add.s32 	%r34, %r33, %r32;
	ld.shared.f32 	%f43, [%r34];
	ld.shared.f32 	%f44, [%r34+32];
	ld.shared.f32 	%f45, [%r34+64];
	ld.shared.f32 	%f46, [%r34+96];
	ld.local.f32 	%f47, [%rd14];
	fma.rn.f32 	%f48, %f1, %f43, %f47;
	ld.local.f32 	%f49, [%rd14+32];
	fma.rn.f32 	%f50, %f1, %f44, %f49;
	ld.local.f32 	%f51, [%rd14+64];
	fma.rn.f32 	%f52, %f1, %f45, %f51;
	ld.local.f32 	%f53, [%rd14+96];
	fma.rn.f32 	%f54, %f1, %f46, %f53;
	ld.local.f32 	%f55, [%rd14+128];
	fma.rn.f32 	%f56, %f3, %f43, %f55;
	ld.local.f32 	%f57, [%rd14+160];
	fma.rn.f32 	%f58, %f3, %f44, %f57;
	ld.local.f32 	%f59, [%rd14+192];
	fma.rn.f32 	%f60, %f3, %f45, %f59;
	ld.local.f32 	%f61, [%rd14+224];
	fma.rn.f32 	%f62, %f3, %f46, %f61;
	ld.local.f32 	%f63, [%rd14+8];
	fma.rn.f32 	%f64, %f4, %f43, %f63;
	ld.local.f32 	%f65, [%rd14+40];
	fma.rn.f32 	%f66, %f4, %f44, %f65;
	ld.local.f32 	%f67, [%rd14+72];
	fma.rn.f32 	%f68, %f4, %f45, %f67;
	ld.local.f32 	%f69, [%rd14+104];
	fma.rn.f32 	%f70, %f4, %f46, %f69;
	ld.local.f32 	%f71, [%rd14+136];
	fma.rn.f32 	%f72, %f5, %f43, %f71;
	ld.local.f32 	%f73, [%rd14+168];
	fma.rn.f32 	%f74, %f5, %f44, %f73;
	ld.local.f32 	%f75, [%rd14+200];
	fma.rn.f32 	%f76, %f5, %f45, %f75;
	ld.local.f32 	%f77, [%rd14+232];
	fma.rn.f32 	%f78, %f5, %f46, %f77;
	ld.local.f32 	%f79, [%rd14+16];
	fma.rn.f32 	%f80, %f6, %f43, %f79;
	ld.local.f32 	%f81, [%rd14+48];
	fma.rn.f32 	%f82, %f6, %f44, %f81;
	ld.local.f32 	%f83, [%rd14+80];
	fma.rn.f32 	%f84, %f6, %f45, %f83;
	ld.local.f32 	%f85, [%rd14+112];
	fma.rn.f32 	%f86, %f6, %f46, %f85;
	ld.local.f32 	%f87, [%rd14+144];
	fma.rn.f32 	%f88, %f7, %f43, %f87;
	ld.local.f32 	%f89, [%rd14+176];
	fma.rn.f32 	%f90, %f7, %f44, %f89;
	ld.local.f32 	%f91, [%rd14+208];
	fma.rn.f32 	%f92, %f7, %f45, %f91;
	ld.local.f32 	%f93, [%rd14+240];
	fma.rn.f32 	%f94, %f7, %f46, %f93;
	ld.local.f32 	%f95, [%rd14+24];
	fma.rn.f32 	%f96, %f8, %f43, %f95;
	ld.local.f32 	%f97, [%rd14+56];
	fma.rn.f32 	%f98, %f8, %f44, %f97;
	ld.local.f32 	%f99, [%rd14+88];
	fma.rn.f32 	%f100, %f8, %f45, %f99;
	ld.local.f32 	%f101, [%rd14+120];
	fma.rn.f32 	%f102, %f8, %f46, %f101;
	ld.local.f32 	%f103, [%rd14+152];
	fma.rn.f32 	%f104, %f9, %f43, %f103;
	ld.local.f32 	%f105, [%rd14+184];
	fma.rn.f32 	%f106, %f9, %f44, %f105;
	ld.local.f32 	%f107, [%rd14+216];
	fma.rn.f32 	%f108, %f9, %f45, %f107;
	ld.local.f32 	%f109, [%rd14+248];
	fma.rn.f32 	%f110, %f9, %f46, %f109;
	ld.shared.f32 	%f111, [%r34+128];
	ld.shared.f32 	%f112, [%r34+160];
	ld.shared.f32 	%f113, [%r34+192];
	ld.shared.f32 	%f114, [%r34+224];
	fma.rn.f32 	%f115, %f10, %f111, %f48;
	fma.rn.f32 	%f116, %f10, %f112, %f50;
	fma.rn.f32 	%f117, %f10, %f113, %f52;
	fma.rn.f32 	%f118, %f10, %f114, %f54;
	fma.rn.f32 	%f119, %f11, %f111, %f56;
	fma.rn.f32 	%f120, %f11, %f112, %f58;
	fma.rn.f32 	%f121, %f11, %f113, %f60;
	fma.rn.f32 	%f122, %f11, %f114, %f62;
	fma.rn.f32 	%f123, %f12, %f111, %f64;
	fma.rn.f32 	%f124, %f12, %f112, %f66;
	fma.rn.f32 	%f125, %f12, %f113, %f68;
	fma.rn.f32 	%f126, %f12, %f114, %f70;
	fma.rn.f32 	%f127, %f13, %f111, %f72;
	fma.rn.f32 	%f128, %f13, %f112, %f74;
	fma.rn.f32 	%f129, %f13, %f113, %f76;
	fma.rn.f32 	%f130, %f13, %f114, %f78;
	fma.rn.f32 	%f131, %f14, %f111, %f80;
	fma.rn.f32 	%f132, %f14, %f112, %f82;
	fma.rn.f32 	%f133, %f14, %f113, %f84;
	fma.rn.f32 	%f134, %f14, %f114, %f86;
	fma.rn.f32 	%f135, %f15, %f111, %f88;
	fma.rn.f32 	%f136, %f15, %f112, %f90;
	fma.rn.f32 	%f137, %f15, %f113, %f92;
	fma.rn.f32 	%f138, %f15, %f114, %f94;
	fma.rn.f32 	%f139, %f16, %f111, %f96;
	fma.rn.f32 	%f140, %f16, %f112, %f98;
	fma.rn.f32 	%f141, %f16, %f113, %f100;
	fma.rn.f32 	%f142, %f16, %f114, %f102;
	fma.rn.f32 	%f143, %f17, %f111, %f104;
	fma.rn.f32 	%f144, %f17, %f112, %f106;
	fma.rn.f32 	%f145, %f17, %f113, %f108;
	fma.rn.f32 	%f146, %f17, %f114, %f110;
	ld.shared.f32 	%f147, [%r34+256];
	ld.shared.f32 	%f148, [%r34+288];
	ld.shared.f32 	%f149, [%r34+320];
	ld.shared.f32 	%f150, [%r34+352];
	fma.rn.f32 	%f151, %f18, %f147, %f115;
	fma.rn.f32 	%f152, %f18, %f148, %f116;
	fma.rn.f32 	%f153, %f18, %f149, %f117;
	fma.rn.f32 	%f154, %f18, %f150, %f118;
	fma.rn.f32 	%f155, %f19, %f147, %f119;
	fma.rn.f32 	%f156, %f19, %f148, %f120;
	fma.rn.f32 	%f157, %f19, %f149, %f121;
	fma.rn.f32 	%f158, %f19, %f150, %f122;
	fma.rn.f32 	%f159, %f20, %f147, %f123;
	fma.rn.f32 	%f160, %f20, %f148, %f124;
	fma.rn.f32 	%f161, %f20, %f149, %f125;
	fma.rn.f32 	%f162, %f20, %f150, %f126;
	fma.rn.f32 	%f163, %f21, %f147, %f127;
	fma.rn.f32 	%f164, %f21, %f148, %f128;
	fma.rn.f32 	%f165, %f21, %f149, %f129;
	fma.rn.f32 	%f166, %f21, %f150, %f130;
	fma.rn.f32 	%f167, %f22, %f147, %f131;
	fma.rn.f32 	%f168, %f22, %f148, %f132;
	fma.rn.f32 	%f169, %f22, %f149, %f133;
	fma.rn.f32 	%f170, %f22, %f150, %f134;
	fma.rn.f32 	%f171, %f23, %f147, %f135;
	fma.rn.f32 	%f172, %f23, %f148, %f136;
	fma.rn.f32 	%f173, %f23, %f149, %f137;
	fma.rn.f32 	%f174, %f23, %f150, %f138;
	fma.rn.f32 	%f175, %f24, %f147, %f139;
	fma.rn.f32 	%f176, %f24, %f148, %f140;
	fma.rn.f32 	%f177, %f24, %f149, %f141;
	fma.rn.f32 	%f178, %f24, %f150, %f142;
	fma.rn.f32 	%f179, %f25, %f147, %f143;
	fma.rn.f32 	%f180, %f25, %f148, %f144;
	fma.rn.f32 	%f181, %f25, %f149, %f145;
	fma.rn.f32 	%f182, %f25, %f150, %f146;
	ld.shared.f32 	%f183, [%r34+384];
	ld.shared.f32 	%f184, [%r34+416];
	ld.shared.f32 	%f185, [%r34+448];
	ld.shared.f32 	%f186, [%r34+480];
	fma.rn.f32 	%f187, %f26, %f183, %f151;
	st.local.f32 	[%rd14], %f187;
	fma.rn.f32 	%f188, %f26, %f184, %f152;
	st.local.f32 	[%rd14+32], %f188;
	fma.rn.f32 	%f189, %f26, %f185, %f153;
	st.local.f32 	[%rd14+64], %f189;
	fma.rn.f32 	%f190, %f26, %f186, %f154;
	st.local.f32 	[%rd14+96], %f190;
	fma.rn.f32 	%f191, %f27, %f183, %f155;
	st.local.f32 	[%rd14+128], %f191;
	fma.rn.f32 	%f192, %f27, %f184, %f156;
	st.local.f32 	[%rd14+160], %f192;
	fma.rn.f32 	%f193, %f27, %f185, %f157;
	st.local.f32 	[%rd14+192], %f193;
	fma.rn.f32 	%f194, %f27, %f186, %f158;
	st.local.f32 	[%rd14+224], %f194;
	fma.rn.f32 	%f195, %f28, %f183, %f159;
	st.local.f32 	[%rd14+8], %f195;
	fma.rn.f32 	%f196, %f28, %f184, %f160;
	st.local.f32 	[%rd14+40], %f196;
	fma.rn.f32 	%f197, %f28, %f185, %f161;
	st.local.f32 	[%rd14+72], %f197;
	fma.rn.f32 	%f198, %f28, %f186, %f162;
	st.local.f32 	[%rd14+104], %f198;
	fma.rn.f32 	%f199, %f29, %f183, %f163;
	st.local.f32 	[%rd14+136], %f199;
	fma.rn.f32 	%f200, %f29, %f184, %f164;
	st.local.f32 	[%rd14+168], %f200;
	fma.rn.f32 	%f201, %f29, %f185, %f165;
	st.local.f32 	[%rd14+200], %f201;
	fma.rn.f32 	%f202, %f29, %f186, %f166;
	st.local.f32 	[%rd14+232], %f202;
	fma.rn.f32 	%f203, %f2, %f183, %f167;
	st.local.f32 	[%rd14+16], %f203;
	fma.rn.f32 	%f204, %f2, %f184, %f168;
	st.local.f32 	[%rd14+48], %f204;
	fma.rn.f32 	%f205, %f2, %f185, %f169;
	st.local.f32 	[%rd14+80], %f205;
	fma.rn.f32 	%f206, %f2, %f186, %f170;
	st.local.f32 	[%rd14+112], %f206;
	fma.rn.f32 	%f207, %f30, %f183, %f171;
	st.local.f32 	[%rd14+144], %f207;
	fma.rn.f32 	%f208, %f30, %f184, %f172;
	st.local.f32 	[%rd14+176], %f208;
	fma.rn.f32 	%f209, %f30, %f185, %f173;
	st.local.f32 	[%rd14+208], %f209;
	fma.rn.f32 	%f210, %f30, %f186, %f174;
	st.local.f32 	[%rd14+240], %f210;
	fma.rn.f32 	%f211, %f31, %f183, %f175;
	st.local.f32 	[%rd14+24], %f211;
	fma.rn.f32 	%f212, %f31, %f184, %f176;
	st.local.f32 	[%rd14+56], %f212;
	fma.rn.f32 	%f213, %f31, %f185, %f177;
	st.local.f32 	[%rd14+88], %f213;
	fma.rn.f32 	%f214, %f31, %f186, %f178;
	st.local.f32 	[%rd14+120], %f214;
	fma.rn.f32 	%f215, %f32, %f183, %f179;
	st.local.f32 	[%rd14+152], %f215;
	fma.rn.f32 	%f216, %f32, %f184, %f180;
	st.local.f32 	[%rd14+184], %f216;
	fma.rn.f32 	%f217, %f32, %f185, %f181;
	st.local.f32 	[%rd14+216], %f217;
	fma.rn.f32 	%f218, %f32, %f186, %f182;
	st.local.f32 	[%rd14+248], %f218;
	mov.b32 	%r48, 1;
	mov.pred 	%p5, 0;
	@%p1 bra 	$L__BB0_2;
	add.s32 	%r47, %r47, 1;
	setp.ne.s32 	%p4, %r47, 36;
	@%p4 bra 	$L__BB0_1;
	ld.param.u64 	%rd25, [my_kernel_kernel0_param_3];
	ld.param.u64 	%rd24, [my_kernel_kernel0_param_2];
	cvta.to.global.u64 	%rd15, %rd24;
	cvta.to.global.u64 	%rd16, %rd25;
	mov.u32 	%r37, %ctaid.x;
	shl.b32 	%r38, %r37, 13;
	shl.b32 	%r39, %r3, 6;
	and.b32  	%r40, %r39, 63488;
	add.s32 	%r41, %r40, %r38;
	shl.b32 	%r42, %r3, 4;
	and.b32  	%r43, %r42, 448;
	or.b32  	%r44, %r41, %r30;
	or.b32  	%r45, %r44, %r43;
	ld.local.v4.f32 	{%f219, %f220, %f221, %f222}, [%rd1];
	shl.b32 	%r46, %r3, 3;
	cvt.u64.u32 	%rd17, %r46;
	and.b64  	%rd18, %rd17, 24;
	add.s64 	%rd19, %rd16, %rd18;
	ld.global.nc.f32 	%f223, [%rd19];
	add.f32 	%f224, %f219, %f223;
	mul.wide.u32 	%rd20, %r45, 4;
	add.s64 	%rd21, %rd15, %rd20;
	st.global.f32 	[%rd21], %f224;
	ld.local.v4.f32 	{%f225, %f226, %f227, %f228}, [%rd1+32];
	ld.global.nc.f32 	%f229, [%rd19+32];
	add.f32 	%f230, %f225, %f229;
	st.global.f32 	[%rd21+32], %f230;
	ld.local.v4.f32 	{%f231, %f232, %f233, %f234}, [%rd1+64];
	ld.global.nc.f32 	%f235, [%rd19+64];
	add.f32 	%f236, %f231, %f235;
	st.global.f32 	[%rd21+64], %f236;
	ld.local.v4.f32 	{%f237, %f238, %f239, %f240}, [%rd1+96];
	ld.global.nc.f32 	%f241, [%rd19+96];
	add.f32 	%f242, %f237, %f241;
	st.global.f32 	[%rd21+96], %f242;
	ld.local.v4.f32 	{%f243, %f244, %f245, %f246}, [%rd1+128];
	add.f32 	%f247, %f243, %f223;
	st.global.f32 	[%rd21+2048], %f247;
	ld.local.v4.f32 	{%f248, %f249, %f250, %f251}, [%rd1+160];
	add.f32 	%f252, %f248, %f229;
	st.global.f32 	[%rd21+2080], %f252;
	ld.local.v4.f32 	{%f253, %f254, %f255, %f256}, [%rd1+192];
	add.f32 	%f257, %f253, %f235;
	st.global.f32 	[%rd21+2112], %f257;
	ld.local.v4.f32 	{%f258, %f259, %f260, %f261}, [%rd1+224];
	add.f32 	%f262, %f258, %f241;
	st.global.f32 	[%rd21+2144], %f262;
	ld.global.nc.f32 	%f263, [%rd19+4];
	add.f32 	%f264, %f220, %f263;
	st.global.f32 	[%rd21+4], %f264;
	ld.global.nc.f32 	%f265, [%rd19+36];
	add.f32 	%f266, %f226, %f265;
	st.global.f32 	[%rd21+36], %f266;
	ld.global.nc.f32 	%f267, [%rd19+68];
	add.f32 	%f268, %f232, %f267;
	st.global.f32 	[%rd21+68], %f268;
	ld.global.nc.f32 	%f269, [%rd19+100];
	add.f32 	%f270, %f238, %f269;
	st.global.f32 	[%rd21+100], %f270;
	add.f32 	%f271, %f244, %f263;
	st.global.f32 	[%rd21+2052], %f271;
	add.f32 	%f272, %f249, %f265;
	st.global.f32 	[%rd21+2084], %f272;
	add.f32 	%f273, %f254, %f267;
	st.global.f32 	[%rd21+2116], %f273;
	add.f32 	%f274, %f259, %f269;
	st.global.f32 	[%rd21+2148], %f274;
	add.f32 	%f275, %f221, %f223;
	st.global.f32 	[%rd21+128], %f275;
	add.f32 	%f276, %f227, %f229;
	st.global.f32 	[%rd21+160], %f276;
	add.f32 	%f277, %f233, %f235;
	st.global.f32 	[%rd21+192], %f277;
	add.f32 	%f278, %f239, %f241;
	st.global.f32 	[%rd21+224], %f278;
	add.f32 	%f279, %f245, %f223;
	st.global.f32 	[%rd21+2176], %f279;
	add.f32 	%f280, %f250, %f229;
	st.global.f32 	[%rd21+2208], %f280;
	add.f32 	%f281, %f255, %f235;
	st.global.f32 	[%rd21+2240], %f281;
	add.f32 	%f282, %f260, %f241;
	st.global.f32 	[%rd21+2272], %f282;
	add.f32 	%f283, %f222, %f263;
	st.global.f32 	[%rd21+132], %f283;
	add.f32 	%f284, %f228, %f265;
	st.global.f32 	[%rd21+164], %f284;
	add.f32 	%f285, %f234, %f267;
	st.global.f32 	[%rd21+196], %f285;
	add.f32 	%f286, %f240, %f269;
	st.global.f32 	[%rd21+228], %f286;
	add.f32 	%f287, %f246, %f263;
	st.global.f32 	[%rd21+2180], %f287;
	add.f32 	%f288, %f251, %f265;
	st.global.f32 	[%rd21+2212], %f288;
	add.f32 	%f289, %f256, %f267;
	st.global.f32 	[%rd21+2244], %f289;
	add.f32 	%f290, %f261, %f269;
	st.global.f32 	[%rd21+2276], %f290;
	ld.local.v4.f32 	{%f291, %f292, %f293, %f294}, [%rd1+16];
	add.f32 	%f295, %f291, %f223;
	st.global.f32 	[%rd21+4096], %f295;
	ld.local.v4.f32 	{%f296, %f297, %f298, %f299}, [%rd1+48];
	add.f32 	%f300, %f296, %f229;
	st.global.f32 	[%rd21+4128], %f300;
	ld.local.v4.f32 	{%f301, %f302, %f303, %f304}, [%rd1+80];
	add.f32 	%f305, %f301, %f235;
	st.global.f32 	[%rd21+4160], %f305;
	ld.local.v4.f32 	{%f306, %f307, %f308, %f309}, [%rd1+112];
	add.f32 	%f310, %f306, %f241;
	st.global.f32 	[%rd21+4192], %f310;
	ld.local.v4.f32 	{%f311, %f312, %f313, %f314}, [%rd1+144];
	add.f32 	%f315, %f311, %f223;
	st.global.f32 	[%rd21+6144], %f315;
	ld.local.v4.f32 	{%f316, %f317, %f318, %f319}, [%rd1+176];
	add.f32 	%f320, %f316, %f229;
	st.global.f32 	[%rd21+6176], %f320;
	ld.local.v4.f32 	{%f321, %f322, %f323, %f324}, [%rd1+208];
	add.f32 	%f325, %f321, %f235;
	st.global.f32 	[%rd21+6208], %f325;
	ld.local.v4.f32 	{%f326, %f327, %f328, %f329}, [%rd1+240];
	add.f32 	%f330, %f326, %f241;
	st.global.f32 	[%rd21+6240], %f330;
	add.f32 	%f331, %f292, %f263;
	st.global.f32 	[%rd21+4100], %f331;
	add.f32 	%f332, %f297, %f265;
	st.global.f32 	[%rd21+4132], %f332;
	add.f32 	%f333, %f302, %f267;
	st.global.f32 	[%rd21+4164], %f333;
	add.f32 	%f334, %f307, %f269;
	st.global.f32 	[%rd21+4196], %f334;
	add.f32 	%f335, %f312, %f263;
	st.global.f32 	[%rd21+6148], %f335;
	add.f32 	%f336, %f317, %f265;
	st.global.f32 	[%rd21+6180], %f336;
	add.f32 	%f337, %f322, %f267;
	st.global.f32 	[%rd21+6212], %f337;
	add.f32 	%f338, %f327, %f269;
	st.global.f32 	[%rd21+6244], %f338;
	add.f32 	%f339, %f293, %f223;
	st.global.f32 	[%rd21+4224], %f339;
	add.f32 	%f340, %f298, %f229;
	st.global.f32 	[%rd21+4256], %f340;
	add.f32 	%f341, %f303, %f235;
	st.global.f32 	[%rd21+4288], %f341;
	add.f32 	%f342, %f308, %f241;
	st.global.f32 	[%rd21+4320], %f342;
	add.f32 	%f343, %f313, %f223;
	st.global.f32 	[%rd21+6272], %f343;
	add.f32 	%f344, %f318, %f229;
	st.global.f32 	[%rd21+6304], %f344;
	add.f32 	%f345, %f323, %f235;
	st.global.f32 	[%rd21+6336], %f345;
	add.f32 	%f346, %f328, %f241;
	st.global.f32 	[%rd21+6368], %f346;
	add.f32 	%f347, %f294, %f263;
	st.global.f32 	[%rd21+4228], %f347;
	add.f32 	%f348, %f299, %f265;
	st.global.f32 	[%rd21+4260], %f348;
	add.f32 	%f349, %f304, %f267;
	st.global.f32 	[%rd21+4292], %f349;
	add.f32 	%f350, %f309, %f269;
	st.global.f32 	[%rd21+4324], %f350;
	add.f32 	%f351, %f314, %f263;
	st.global.f32 	[%rd21+6276], %f351;
	add.f32 	%f352, %f319, %f265;
	st.global.f32 	[%rd21+6308], %f352;
	add.f32 	%f353, %f324, %f267;
	st.global.f32 	[%rd21+6340], %f353;
	add.f32 	%f354, %f329, %f269;
	st.global.f32 	[%rd21+6372], %f354;
	ret;

}


// ===== COMPILED SASS (sm_100) =====

	.target	sm_100

	.elftype	@"ET_EXEC"


//--------------------- .note.nv.tkinfo           --------------------------
	.section	.note.nv.tkinfo,"",@"SHT_NOTE"
	.sectionflags	@"SHF_NOTE_NV_TKINFO"
	.tkinfo
        /*0018*/ 	.word	0x00000002
        /*0030*/ 	.string	""
        /*0030*/ 	.string	"ptxas"
        /*0030*/ 	.string	"Cuda compilation tools, release 13.0, V13.0.88"
        /*0030*/ 	.string	"Build cuda_13.0.r13.0/compiler.36424714_0"
        /*0030*/ 	.string	"-arch sm_100 -m 64 "



//--------------------- .note.nv.cuinfo           --------------------------
	.section	.note.nv.cuinfo,"",@"SHT_NOTE"
	.sectionflags	@"SHF_NOTE_NV_CUINFO"
        /*0018*/ 	.short	0x0002
        /*001a*/ 	.short	0x0064
        /*001c*/ 	.short	0x0082
	.zero		2


//--------------------- .nv.info                  --------------------------
	.section	.nv.info,"",@"SHT_CUDA_INFO"
	.align	4


	//----- nvinfo : EIATTR_REGCOUNT
	.align		4
        /*0000*/ 	.byte	0x04, 0x2f
        /*0002*/ 	.short	(.L_1 - .L_0)
	.align		4
.L_0:
        /*0004*/ 	.word	index@(my_kernel_kernel0)
        /*0008*/ 	.word	0x00000048


	//----- nvinfo : EIATTR_FRAME_SIZE
	.align		4
.L_1:
        /*000c*/ 	.byte	0x04, 0x11
        /*000e*/ 	.short	(.L_3 - .L_2)
	.align		4
.L_2:
        /*0010*/ 	.word	index@(my_kernel_kernel0)
        /*0014*/ 	.word	0x00000100


	//----- nvinfo : EIATTR_MIN_STACK_SIZE
	.align		4
.L_3:
        /*0018*/ 	.byte	0x04, 0x12
        /*001a*/ 	.short	(.L_5 - .L_4)
	.align		4
.L_4:
        /*001c*/ 	.word	index@(my_kernel_kernel0)
        /*0020*/ 	.word	0x00000100
.L_5:


//--------------------- .nv.compat                --------------------------
	.section	.nv.compat,"",@"SHT_CUDA_COMPAT_INFO"
	.align	4
        /*0000*/ 	.byte	0x02, 0x09, 0x00, 0x00, 0x02, 0x02, 0x01, 0x00, 0x02, 0x05, 0x05, 0x00, 0x03, 0x07, 0x01, 0x01
        /*0010*/ 	.byte	0x02, 0x03, 0x00, 0x00, 0x02, 0x06, 0x01, 0x00, 0x04, 0x0b, 0x08, 0x00, 0x09, 0x00, 0x00, 0x00
        /*0020*/ 	.byte	0x00, 0x00, 0x00, 0x00


//--------------------- .nv.info.my_kernel_kernel0 --------------------------
	.section	.nv.info.my_kernel_kernel0,"",@"SHT_CUDA_INFO"
	.sectionflags	@""
	.align	4


	//----- nvinfo : EIATTR_CUDA_API_VERSION
	.align		4
        /*0000*/ 	.byte	0x04, 0x37
        /*0002*/ 	.short	(.L_7 - .L_6)
.L_6:
        /*0004*/ 	.word	0x00000082


	//----- nvinfo : EIATTR_KPARAM_INFO
	.align		4
.L_7:
        /*0008*/ 	.byte	0x04, 0x17
        /*000a*/ 	.short	(.L_9 - .L_8)
.L_8:
        /*000c*/ 	.word	0x00000000
        /*0010*/ 	.short	0x0003
        /*0012*/ 	.short	0x0018
        /*0014*/ 	.byte	0x00, 0xf5, 0x21, 0x00


	//----- nvinfo : EIATTR_KPARAM_INFO
	.align		4
.L_9:
        /*0018*/ 	.byte	0x04, 0x17
        /*001a*/ 	.short	(.L_11 - .L_10)
.L_10:
        /*001c*/ 	.word	0x00000000
        /*0020*/ 	.short	0x0002
        /*0022*/ 	.short	0x0010
        /*0024*/ 	.byte	0x00, 0xf5, 0x21, 0x00


	//----- nvinfo : EIATTR_KPARAM_INFO
	.align		4
.L_11:
        /*0028*/ 	.byte	0x04, 0x17
        /*002a*/ 	.short	(.L_13 - .L_12)
.L_12:
        /*002c*/ 	.word	0x00000000
        /*0030*/ 	.short	0x0001
        /*0032*/ 	.short	0x0008
        /*0034*/ 	.byte	0x00, 0xf5, 0x21, 0x00


	//----- nvinfo : EIATTR_KPARAM_INFO
	.align		4
.L_13:
        /*0038*/ 	.byte	0x04, 0x17
        /*003a*/ 	.short	(.L_15 - .L_14)
.L_14:
        /*003c*/ 	.word	0x00000000
        /*0040*/ 	.short	0x0000
        /*0042*/ 	.short	0x0000
        /*0044*/ 	.byte	0x00, 0xf5, 0x21, 0x00


	//----- nvinfo : EIATTR_SPARSE_MMA_MASK
	.align		4
.L_15:
        /*0048*/ 	.byte	0x03, 0x50
        /*004a*/ 	.short	0x0000


	//----- nvinfo : EIATTR_MAXREG_COUNT
	.align		4
        /*004c*/ 	.byte	0x03, 0x1b
        /*004e*/ 	.short	0x00ff


	//----- nvinfo : EIATTR_NUM_BARRIERS
	.align		4
        /*0050*/ 	.byte	0x02, 0x4c
        /*0052*/ 	.byte	0x01
	.zero		1


	//----- nvinfo : EIATTR_MERCURY_ISA_VERSION
	.align		4
        /*0054*/ 	.byte	0x03, 0x5f
        /*0056*/ 	.short	0x0101


	//----- nvinfo : EIATTR_VRC_CTA_INIT_COUNT
	.align		4
        /*0058*/ 	.byte	0x02, 0x4a
	.zero		1
	.zero		1


	//----- nvinfo : EIATTR_EXIT_INSTR_OFFSETS
	.align		4
        /*005c*/ 	.byte	0x04, 0x1c
        /*005e*/ 	.short	(.L_17 - .L_16)


	//   ....[0]....
.L_16:
        /*0060*/ 	.word	0x00001ce0


	//----- nvinfo : EIATTR_CBANK_PARAM_SIZE
	.align		4
.L_17:
        /*0064*/ 	.byte	0x03, 0x19
        /*0066*/ 	.short	0x0020


	//----- nvinfo : EIATTR_PARAM_CBANK
	.align		4
        /*0068*/ 	.byte	0x04, 0x0a
        /*006a*/ 	.short	(.L_19 - .L_18)
	.align		4
.L_18:
        /*006c*/ 	.word	index@(.nv.constant0.my_kernel_kernel0)
        /*0070*/ 	.short	0x0380
        /*0072*/ 	.short	0x0020


	//----- nvinfo : EIATTR_SW_WAR
	.align		4
.L_19:
        /*0074*/ 	.byte	0x04, 0x36
        /*0076*/ 	.short	(.L_21 - .L_20)
.L_20:
        /*0078*/ 	.word	0x00000008
.L_21:


//--------------------- .nv.callgraph             --------------------------
	.section	.nv.callgraph,"",@"SHT_CUDA_CALLGRAPH"
	.align	4
	.sectionentsize	8
	.align		4
        /*0000*/ 	.word	0x00000000
	.align		4
        /*0004*/ 	.word	0xffffffff
	.align		4
        /*0008*/ 	.word	0x00000000
	.align		4
        /*000c*/ 	.word	0xfffffffe
	.align		4
        /*0010*/ 	.word	0x00000000
	.align		4
        /*0014*/ 	.word	0xfffffffd
	.align		4
        /*0018*/ 	.word	0x00000000
	.align		4
        /*001c*/ 	.word	0xfffffffc


//--------------------- .text.my_kernel_kernel0   --------------------------
	.section	.text.my_kernel_kernel0,"ax",@progbits
	.align	128
        .global         my_kernel_kernel0
        .type           my_kernel_kernel0,@function
        .size           my_kernel_kernel0,(.L_x_3 - my_kernel_kernel0)
        .other          my_kernel_kernel0,@"STO_CUDA_ENTRY STV_DEFAULT"
my_kernel_kernel0:
.text.my_kernel_kernel0:
[----:B------:R-:W0:Y:S01]  /*0000*/  LDC R1, c[0x0][0x37c] ;  /* 0x0000df00ff017b82 */ /* 0x000e220000000800 */
[----:B------:R-:W1:Y:S01]  /*0010*/  S2R R37, SR_TID.X ;  /* 0x0000000000257919 */ /* 0x000e620000002100 */
[----:B0-----:R-:W-:-:S06]  /*0020*/  IADD3 R1, PT, PT, R1, -0x100, RZ ;  /* 0xffffff0001017810 */ /* 0x001fcc0007ffe0ff */
[----:B------:R-:W0:Y:S01]  /*0030*/  S2UR UR5, SR_CgaCtaId ;  /* 0x00000000000579c3 */ /* 0x000e220000008800 */
[----:B------:R-:W-:Y:S01]  /*0040*/  UMOV UR4, 0x400 ;  /* 0x0000040000047882 */ /* 0x000fe20000000000 */
[----:B------:R-:W2:Y:S01]  /*0050*/  S2R R5, SR_CTAID.X ;  /* 0x0000000000057919 */ /* 0x000ea20000002500 */
[----:B------:R-:W-:Y:S01]  /*0060*/  MOV R3, R1 ;  /* 0x0000000100037202 */ /* 0x000fe20000000f00 */
[----:B------:R-:W3:Y:S01]  /*0070*/  LDCU.64 UR8, c[0x0][0x358] ;  /* 0x00006b00ff0877ac */ /* 0x000ee20008000a00 */
[----:B------:R4:W-:Y:S04]  /*0080*/  STL.128 [R1], RZ ;  /* 0x000000ff01007387 */ /* 0x0009e80000100c00 */
[----:B------:R4:W-:Y:S04]  /*0090*/  STL.128 [R1+0x20], RZ ;  /* 0x000020ff01007387 */ /* 0x0009e80000100c00 */
[----:B------:R4:W-:Y:S04]  /*00a0*/  STL.128 [R1+0x40], RZ ;  /* 0x000040ff01007387 */ /* 0x0009e80000100c00 */
[----:B------:R4:W-:Y:S04]  /*00b0*/  STL.128 [R1+0x60], RZ ;  /* 0x000060ff01007387 */ /* 0x0009e80000100c00 */
[----:B------:R4:W-:Y:S01]  /*00c0*/  STL.128 [R1+0x80], RZ ;  /* 0x000080ff01007387 */ /* 0x0009e20000100c00 */
[----:B0-----:R-:W-:-:S03]  /*00d0*/  ULEA UR4, UR5, UR4, 0x18 ;  /* 0x0000000405047291 */ /* 0x001fc6000f8ec0ff */
[----:B------:R4:W-:Y:S04]  /*00e0*/  STL.128 [R1+0xa0], RZ ;  /* 0x0000a0ff01007387 */ /* 0x0009e80000100c00 */
[----:B------:R4:W-:Y:S01]  /*00f0*/  STL.128 [R1+0xc0], RZ ;  /* 0x0000c0ff01007387 */ /* 0x0009e20000100c00 */
[----:B-1----:R-:W-:Y:S02]  /*0100*/  LOP3.LUT R2, R37, 0x3, RZ, 0xc0, !PT ;  /* 0x0000000325027812 */ /* 0x002fe400078ec0ff */
[----:B------:R-:W-:Y:S01]  /*0110*/  SHF.R.U32.HI R0, RZ, 0x2, R37 ;  /* 0x00000002ff007819 */ /* 0x000fe20000011625 */
[----:B------:R4:W-:Y:S02]  /*0120*/  STL.128 [R1+0xe0], RZ ;  /* 0x0000e0ff01007387 */ /* 0x0009e40000100c00 */
[----:B--2---:R-:W-:-:S02]  /*0130*/  IMAD R5, R5, 0x9000, R2 ;  /* 0x0000900005057824 */ /* 0x004fc400078e0202 */
[----:B------:R-:W-:Y:S01]  /*0140*/  HFMA2 R2, -RZ, RZ, 0, 0 ;  /* 0x00000000ff027431 */ /* 0x000fe200000001ff */
[----:B------:R4:W-:Y:S01]  /*0150*/  STL.128 [R1+0x10], RZ ;  /* 0x000010ff01007387 */ /* 0x0009e20000100c00 */
[----:B------:R-:W-:-:S03]  /*0160*/  IMAD R5, R0, 0x90, R5 ;  /* 0x0000009000057824 */ /* 0x000fc600078e0205 */
[----:B------:R4:W-:Y:S04]  /*0170*/  STL.128 [R1+0x30], RZ ;  /* 0x000030ff01007387 */ /* 0x0009e80000100c00 */
[----:B------:R4:W-:Y:S04]  /*0180*/  STL.128 [R1+0x50], RZ ;  /* 0x000050ff01007387 */ /* 0x0009e80000100c00 */
[----:B------:R4:W-:Y:S04]  /*0190*/  STL.128 [R1+0x70], RZ ;  /* 0x000070ff01007387 */ /* 0x0009e80000100c00 */
[----:B------:R4:W-:Y:S04]  /*01a0*/  STL.128 [R1+0x90], RZ ;  /* 0x000090ff01007387 */ /* 0x0009e80000100c00 */
[----:B------:R4:W-:Y:S04]  /*01b0*/  STL.128 [R1+0xb0], RZ ;  /* 0x0000b0ff01007387 */ /* 0x0009e80000100c00 */
[----:B------:R4:W-:Y:S04]  /*01c0*/  STL.128 [R1+0xd0], RZ ;  /* 0x0000d0ff01007387 */ /* 0x0009e80000100c00 */
[----:B---3--:R4:W-:Y:S02]  /*01d0*/  STL.128 [R1+0xf0], RZ ;  /* 0x0000f0ff01007387 */ /* 0x0089e40000100c00 */
.L_x_1:
[----:B0-----:R-:W0:Y:S01]  /*01e0*/  LDC.64 R6, c[0x0][0x380] ;  /* 0x0000e000ff067b82 */ /* 0x001e220000000a00 */
[----:B------:R-:W-:-:S07]  /*01f0*/  LEA R11, R2, R5, 0x2 ;  /* 0x00000005020b7211 */ /* 0x000fce00078e10ff */
[----:B------:R-:W1:Y:S01]  /*0200*/  LDC.64 R8, c[0x0][0x388] ;  /* 0x0000e200ff087b82 */ /* 0x000e620000000a00 */
[----:B0-----:R-:W-:Y:S01]  /*0210*/  IMAD.WIDE.U32 R6, R11, 0x4, R6 ;  /* 0x000000040b067825 */ /* 0x001fe200078e0006 */
[----:B------:R-:W-:-:S04]  /*0220*/  LEA R11, R2, R37, 0x7 ;  /* 0x00000025020b7211 */ /* 0x000fc800078e38ff */
[----:B------:R-:W2:Y:S01]  /*0230*/  LDG.E.CONSTANT R4, desc[UR8][R6.64] ;  /* 0x0000000806047981 */ /* 0x000ea2000c1e9900 */
[----:B-1----:R-:W-:-:S03]  /*0240*/  IMAD.WIDE.U32 R8, R11, 0x4, R8 ;  /* 0x000000040b087825 */ /* 0x002fc600078e0008 */
[----:B------:R-:W3:Y:S04]  /*0250*/  LDG.E.CONSTANT R10, desc[UR8][R6.64+0x4800] ;  /* 0x00480008060a7981 */ /* 0x000ee8000c1e9900 */
[----:B------:R-:W5:Y:S04]  /*0260*/  LDG.E.CONSTANT R12, desc[UR8][R6.64+0x9000] ;  /* 0x00900008060c7981 */ /* 0x000f68000c1e9900 */
[----:B------:R-:W4:Y:S04]  /*0270*/  LDG.E.CONSTANT R14, desc[UR8][R6.64+0xd800] ;  /* 0x00d80008060e7981 */ /* 0x000f28000c1e9900 */
[----:B------:R-:W4:Y:S04]  /*0280*/  LDG.E.CONSTANT R20, desc[UR8][R6.64+0x12000] ;  /* 0x0120000806147981 */ /* 0x000f28000c1e9900 */
[----:B------:R-:W4:Y:S04]  /*0290*/  LDG.E.CONSTANT R28, desc[UR8][R6.64+0x16800] ;  /* 0x01680008061c7981 */ /* 0x000f28000c1e9900 */
[----:B------:R-:W4:Y:S04]  /*02a0*/  LDG.E.CONSTANT R36, desc[UR8][R6.64+0x1b000] ;  /* 0x01b0000806247981 */ /* 0x000f28000c1e9900 */
[----:B------:R0:W4:Y:S04]  /*02b0*/  LDG.E.CONSTANT R38, desc[UR8][R6.64+0x1f800] ;  /* 0x01f8000806267981 */ /* 0x000128000c1e9900 */
[----:B------:R-:W4:Y:S01]  /*02c0*/  LDG.E.CONSTANT R40, desc[UR8][R8.64] ;  /* 0x0000000808287981 */ /* 0x000f22000c1e9900 */
[----:B------:R-:W1:Y:S01]  /*02d0*/  S2UR UR6, SR_CgaCtaId ;  /* 0x00000000000679c3 */ /* 0x000e620000008800 */
[----:B------:R-:W-:Y:S01]  /*02e0*/  UMOV UR5, 0x400 ;  /* 0x0000040000057882 */ /* 0x000fe20000000000 */
[----:B------:R-:W-:-:S06]  /*02f0*/  LEA R39, R37, UR4, 0x2 ;  /* 0x0000000425277c11 */ /* 0x000fcc000f8e10ff */
[----:B------:R-:W-:Y:S01]  /*0300*/  BAR.SYNC.DEFER_BLOCKING 0x0 ;  /* 0x0000000000007b1d */ /* 0x000fe20000010000 */
[----:B------:R-:W-:Y:S01]  /*0310*/  UIADD3 UR5, UPT, UPT, UR5, 0x1000, URZ ;  /* 0x0000100005057890 */ /* 0x000fe2000fffe0ff */
[----:B------:R-:W-:Y:S01]  /*0320*/  LOP3.LUT R16, R0, 0x7, RZ, 0xc0, !PT ;  /* 0x0000000700107812 */ /* 0x000fe200078ec0ff */
[----:B------:R-:W-:Y:S01]  /*0330*/  UPLOP3.LUT UP0, UPT, UPT, UPT, UPT, 0x80, 0x8 ;  /* 0x000000000008789c */ /* 0x000fe20003f0f070 */
[----:B------:R-:W-:Y:S02]  /*0340*/  IADD3 R2, PT, PT, R2, 0x1, RZ ;  /* 0x0000000102027810 */ /* 0x000fe40007ffe0ff */
[----:B------:R-:W-:Y:S02]  /*0350*/  LOP3.LUT R16, R16, 0x3e0, R37, 0xf8, !PT ;  /* 0x000003e010107812 */ /* 0x000fe400078ef825 */
[----:B------:R-:W-:Y:S02]  /*0360*/  ISETP.NE.AND P0, PT, R2, 0x24, PT ;  /* 0x000000240200780c */ /* 0x000fe40003f05270 */
[----:B0-----:R-:W-:Y:S01]  /*0370*/  LEA R6, R16, UR4, 0x5 ;  /* 0x0000000410067c11 */ /* 0x001fe2000f8e28ff */
[----:B-1----:R-:W-:-:S06]  /*0380*/  ULEA UR5, UR6, UR5, 0x18 ;  /* 0x0000000506057291 */ /* 0x002fcc000f8ec0ff */
[----:B------:R-:W-:Y:S02]  /*0390*/  LEA R7, R37, UR5, 0x2 ;  /* 0x0000000525077c11 */ /* 0x000fe4000f8e10ff */
[----:B------:R-:W0:Y:S01]  /*03a0*/  S2R R37, SR_TID.X ;  /* 0x0000000000257919 */ /* 0x000e220000002100 */
[----:B--2---:R1:W-:Y:S04]  /*03b0*/  STS [R39], R4 ;  /* 0x0000000427007388 */ /* 0x0043e80000000800 */
[----:B---3--:R2:W-:Y:S04]  /*03c0*/  STS [R39+0x200], R10 ;  /* 0x0002000a27007388 */ /* 0x0085e80000000800 */
[----:B-----5:R2:W-:Y:S01]  /*03d0*/  STS [R39+0x400], R12 ;  /* 0x0004000c27007388 */ /* 0x0205e20000000800 */
[----:B-1----:R-:W-:-:S03]  /*03e0*/  MOV R4, RZ ;  /* 0x000000ff00047202 */ /* 0x002fc60000000f00 */
[----:B----4-:R2:W-:Y:S04]  /*03f0*/  STS [R39+0x600], R14 ;  /* 0x0006000e27007388 */ /* 0x0105e80000000800 */
[----:B------:R2:W-:Y:S04]  /*0400*/  STS [R39+0x800], R20 ;  /* 0x0008001427007388 */ /* 0x0005e80000000800 */
[----:B------:R2:W-:Y:S04]  /*0410*/  STS [R39+0xa00], R28 ;  /* 0x000a001c27007388 */ /* 0x0005e80000000800 */
[----:B------:R2:W-:Y:S04]  /*0420*/  STS [R39+0xc00], R36 ;  /* 0x000c002427007388 */ /* 0x0005e80000000800 */
[----:B------:R2:W-:Y:S04]  /*0430*/  STS [R39+0xe00], R38 ;  /* 0x000e002627007388 */ /* 0x0005e80000000800 */
[----:B------:R2:W-:Y:S01]  /*0440*/  STS [R7], R40 ;  /* 0x0000002807007388 */ /* 0x0005e20000000800 */
[----:B------:R-:W-:Y:S06]  /*0450*/  BAR.SYNC.DEFER_BLOCKING 0x0 ;  /* 0x0000000000007b1d */ /* 0x000fec0000010000 */
[----:B------:R2:W1:Y:S04]  /*0460*/  LDS.128 R8, [R6] ;  /* 0x0000000006087984 */ /* 0x0004680000000c00 */
[----:B------:R2:W3:Y:S04]  /*0470*/  LDS.128 R12, [R6+0x200] ;  /* 0x00020000060c7984 */ /* 0x0004e80000000c00 */
[----:B------:R2:W4:Y:S04]  /*0480*/  LDS.128 R16, [R6+0x100] ;  /* 0x0001000006107984 */ /* 0x0005280000000c00 */
[----:B------:R2:W0:Y:S04]  /*0490*/  LDS.128 R20, [R6+0x10] ;  /* 0x0000100006147984 */ /* 0x0004280000000c00 */
[----:B------:R2:W0:Y:S04]  /*04a0*/  LDS.128 R24, [R6+0x110] ;  /* 0x0001100006187984 */ /* 0x0004280000000c00 */
[----:B------:R2:W0:Y:S04]  /*04b0*/  LDS.128 R28, [R6+0x300] ;  /* 0x00030000061c7984 */ /* 0x0004280000000c00 */
[----:B------:R2:W0:Y:S04]  /*04c0*/  LDS.128 R32, [R6+0x210] ;  /* 0x0002100006207984 */ /* 0x0004280000000c00 */
[----:B------:R2:W0:Y:S02]  /*04d0*/  LDS.128 R44, [R6+0x310] ;  /* 0x00031000062c7984 */ /* 0x0004240000000c00 */
.L_x_0:
[----:B0-2---:R-:W-:-:S05]  /*04e0*/  LEA R6, R4, R3, 0x2 ;  /* 0x0000000304067211 */ /* 0x005fca00078e10ff */
[----:B------:R-:W1:Y:S04]  /*04f0*/  LDL R53, [R6] ;  /* 0x0000000006357983 */ /* 0x000e680000100800 */
[----:B------:R-:W2:Y:S04]  /*0500*/  LDL R49, [R6+0x18] ;  /* 0x0000180006317983 */ /* 0x000ea80000100800 */
[----:B------:R-:W5:Y:S04]  /*0510*/  LDL R57, [R6+0x8] ;  /* 0x0000080006397983 */ /* 0x000f680000100800 */
[----:B------:R-:W3:Y:S04]  /*0520*/  LDL R61, [R6+0x88] ;  /* 0x00008800063d7983 */ /* 0x000ee80000100800 */
[----:B------:R-:W4:Y:S04]  /*0530*/  LDL R50, [R6+0x10] ;  /* 0x0000100006327983 */ /* 0x000f280000100800 */
[----:B------:R-:W4:Y:S04]  /*0540*/  LDL R43, [R6+0x98] ;  /* 0x00009800062b7983 */ /* 0x000f280000100800 */
[----:B------:R-:W4:Y:S04]  /*0550*/  LDL R55, [R6+0x80] ;  /* 0x0000800006377983 */ /* 0x000f280000100800 */
[----:B------:R-:W4:Y:S01]  /*0560*/  LDL R63, [R6+0x90] ;  /* 0x00009000063f7983 */ /* 0x000f220000100800 */
[----:B0-----:R-:W-:-:S03]  /*0570*/  SHF.L.U32 R42, R37, 0x1, RZ ;  /* 0x00000001252a7819 */ /* 0x001fc600000006ff */
[----:B------:R-:W4:Y:S01]  /*0580*/  LDL R41, [R6+0x20] ;  /* 0x0000200006297983 */ /* 0x000f220000100800 */
[----:B------:R-:W-:-:S03]  /*0590*/  LOP3.LUT R42, R42, 0x6, RZ, 0xc0, !PT ;  /* 0x000000062a2a7812 */ /* 0x000fc600078ec0ff */
[----:B------:R-:W4:Y:S01]  /*05a0*/  LDL R66, [R6+0xa8] ;  /* 0x0000a80006427983 */ /* 0x000f220000100800 */
[----:B------:R-:W-:-:S03]  /*05b0*/  IADD3 R39, PT, PT, R42, R4, RZ ;  /* 0x000000042a277210 */ /* 0x000fc60007ffe0ff */
[----:B------:R-:W4:Y:S01]  /*05c0*/  LDL R52, [R6+0xa0] ;  /* 0x0000a00006347983 */ /* 0x000f220000100800 */
[----:B------:R-:W-:-:S03]  /*05d0*/  LEA R39, R39, UR5, 0x2 ;  /* 0x0000000527277c11 */ /* 0x000fc6000f8e10ff */
[----:B------:R-:W4:Y:S04]  /*05e0*/  LDL R68, [R6+0x28] ;  /* 0x0000280006447983 */ /* 0x000f280000100800 */
[----:B------:R-:W1:Y:S04]  /*05f0*/  LDS R51, [R39] ;  /* 0x0000000027337984 */ /* 0x000e680000000800 */
[----:B------:R-:W0:Y:S04]  /*0600*/  LDS R4, [R39+0x80] ;  /* 0x0000800027047984 */ /* 0x000e280000000800 */
[----:B------:R-:W4:Y:S04]  /*0610*/  LDL R64, [R6+0x30] ;  /* 0x0000300006407983 */ /* 0x000f280000100800 */
[----:B------:R-:W4:Y:S04]  /*0620*/  LDL R69, [R6+0xb0] ;  /* 0x0000b00006457983 */ /* 0x000f280000100800 */
[----:B------:R-:W4:Y:S04]  /*0630*/  LDL R67, [R6+0x38] ;  /* 0x0000380006437983 */ /* 0x000f280000100800 */
[----:B------:R-:W4:Y:S04]  /*0640*/  LDL R59, [R6+0xb8] ;  /* 0x0000b800063b7983 */ /* 0x000f280000100800 */
[----:B------:R-:W4:Y:S04]  /*0650*/  LDS R7, [R39+0x100] ;  /* 0x0001000027077984 */ /* 0x000f280000000800 */
[----:B------:R-:W4:Y:S01]  /*0660*/  LDS R38, [R39+0x180] ;  /* 0x0001800027267984 */ /* 0x000f220000000800 */
[-C--:B-1----:R-:W-:Y:S01]  /*0670*/  FFMA R53, R8, R51.reuse, R53 ;  /* 0x0000003308357223 */ /* 0x082fe20000000035 */
[----:B--2---:R-:W-:-:S03]  /*0680*/  FFMA R56, R32, R51, R49 ;  /* 0x0000003320387223 */ /* 0x004fc60000000031 */
[----:B0-----:R-:W-:Y:S01]  /*0690*/  FFMA R60, R4, R9, R53 ;  /* 0x00000009043c7223 */ /* 0x001fe20000000035 */
[-C--:B-----5:R-:W-:Y:S01]  /*06a0*/  FFMA R40, R20, R51.reuse, R57 ;  /* 0x0000003314287223 */ /* 0x0a0fe20000000039 */
[-C--:B---3--:R-:W-:Y:S01]  /*06b0*/  FFMA R48, R24, R51.reuse, R61 ;  /* 0x0000003318307223 */ /* 0x088fe2000000003d */
[----:B----4-:R-:W-:Y:S01]  /*06c0*/  FFMA R50, R51, R12, R50 ;  /* 0x0000000c33327223 */ /* 0x010fe20000000032 */
[----:B------:R-:W-:Y:S01]  /*06d0*/  FFMA R58, R44, R51, R43 ;  /* 0x000000332c3a7223 */ /* 0x000fe2000000002b */
[----:B------:R-:W-:Y:S01]  /*06e0*/  FFMA R43, R4, R21, R40 ;  /* 0x00000015042b7223 */ /* 0x000fe20000000028 */
[----:B------:R-:W-:Y:S01]  /*06f0*/  FFMA R36, R16, R51, R55 ;  /* 0x0000003310247223 */ /* 0x000fe20000000037 */
[----:B------:R-:W-:Y:S01]  /*0700*/  FFMA R55, R4, R33, R56 ;  /* 0x0000002104377223 */ /* 0x000fe20000000038 */
[----:B------:R-:W-:Y:S01]  /*0710*/  FFMA R54, R28, R51, R63 ;  /* 0x000000331c367223 */ /* 0x000fe2000000003f */
[C---:B------:R-:W-:Y:S01]  /*0720*/  FFMA R49, R4.reuse, R25, R48 ;  /* 0x0000001904317223 */ /* 0x040fe20000000030 */
[C---:B------:R-:W-:Y:S01]  /*0730*/  FFMA R51, R4.reuse, R13, R50 ;  /* 0x0000000d04337223 */ /* 0x040fe20000000032 */
[C---:B------:R-:W-:Y:S01]  /*0740*/  FFMA R57, R4.reuse, R45, R58 ;  /* 0x0000002d04397223 */ /* 0x040fe2000000003a */
[C---:B------:R-:W-:Y:S01]  /*0750*/  FFMA R63, R7.reuse, R10, R60 ;  /* 0x0000000a073f7223 */ /* 0x040fe2000000003c */
[C---:B------:R-:W-:Y:S01]  /*0760*/  FFMA R61, R4.reuse, R17, R36 ;  /* 0x00000011043d7223 */ /* 0x040fe20000000024 */
[----:B------:R-:W-:Y:S01]  /*0770*/  FFMA R53, R4, R29, R54 ;  /* 0x0000001d04357223 */ /* 0x000fe20000000036 */
[C---:B------:R-:W-:Y:S01]  /*0780*/  FFMA R48, R7.reuse, R34, R55 ;  /* 0x0000002207307223 */ /* 0x040fe20000000037 */
[C---:B------:R-:W-:Y:S01]  /*0790*/  FFMA R40, R7.reuse, R22, R43 ;  /* 0x0000001607287223 */ /* 0x040fe2000000002b */
[----:B------:R-:W2:Y:S01]  /*07a0*/  LDL R55, [R6+0xc0] ;  /* 0x0000c00006377983 */ /* 0x000ea20000100800 */
[C---:B------:R-:W-:Y:S01]  /*07b0*/  FFMA R61, R7.reuse, R18, R61 ;  /* 0x00000012073d7223 */ /* 0x040fe2000000003d */
[C---:B------:R-:W-:Y:S01]  /*07c0*/  FFMA R54, R7.reuse, R26, R49 ;  /* 0x0000001a07367223 */ /* 0x040fe20000000031 */
[C---:B------:R-:W-:Y:S01]  /*07d0*/  FFMA R65, R38.reuse, R11, R63 ;  /* 0x0000000b26417223 */ /* 0x040fe2000000003f */
[C---:B------:R-:W-:Y:S01]  /*07e0*/  FFMA R50, R7.reuse, R14, R51 ;  /* 0x0000000e07327223 */ /* 0x040fe20000000033 */
[C---:B------:R-:W-:Y:S01]  /*07f0*/  FFMA R36, R7.reuse, R30, R53 ;  /* 0x0000001e07247223 */ /* 0x040fe20000000035 */
[----:B------:R-:W-:Y:S01]  /*0800*/  FFMA R4, R7, R46, R57 ;  /* 0x0000002e07047223 */ /* 0x000fe20000000039 */
[----:B------:R-:W3:Y:S04]  /*0810*/  LDL R63, [R6+0x40] ;  /* 0x00004000063f7983 */ /* 0x000ee80000100800 */
[----:B------:R-:W4:Y:S04]  /*0820*/  LDL R49, [R6+0x48] ;  /* 0x0000480006317983 */ /* 0x000f280000100800 */
[----:B------:R-:W5:Y:S04]  /*0830*/  LDL R51, [R6+0xc8] ;  /* 0x0000c80006337983 */ /* 0x000f680000100800 */
[----:B------:R-:W5:Y:S04]  /*0840*/  LDL R43, [R6+0x50] ;  /* 0x00005000062b7983 */ /* 0x000f680000100800 */
[----:B------:R-:W5:Y:S04]  /*0850*/  LDL R57, [R6+0xd0] ;  /* 0x0000d00006397983 */ /* 0x000f680000100800 */
[----:B------:R-:W5:Y:S04]  /*0860*/  LDL R7, [R6+0x58] ;  /* 0x0000580006077983 */ /* 0x000f680000100800 */
[----:B------:R-:W5:Y:S01]  /*0870*/  LDL R53, [R6+0xd8] ;  /* 0x0000d80006357983 */ /* 0x000f620000100800 */
[----:B------:R-:W-:-:S03]  /*0880*/  FFMA R58, R38, R19, R61 ;  /* 0x00000013263a7223 */ /* 0x000fc6000000003d */
[----:B------:R-:W0:Y:S01]  /*0890*/  LDS R61, [R39+0x20] ;  /* 0x00002000273d7984 */ /* 0x000e220000000800 */
[----:B------:R-:W-:-:S03]  /*08a0*/  FFMA R40, R38, R23, R40 ;  /* 0x0000001726287223 */ /* 0x000fc60000000028 */
[----:B------:R-:W1:Y:S04]  /*08b0*/  LDS R56, [R39+0xa0] ;  /* 0x0000a00027387984 */ /* 0x000e680000000800 */
[----:B------:R-:W-:Y:S04]  /*08c0*/  STL [R6], R65 ;  /* 0x0000004106007387 */ /* 0x000fe80000100800 */
[----:B------:R-:W1:Y:S04]  /*08d0*/  LDS R65, [R39+0x120] ;  /* 0x0001200027417984 */ /* 0x000e680000000800 */
[----:B------:R-:W-:Y:S04]  /*08e0*/  STL [R6+0x8], R40 ;  /* 0x0000082806007387 */ /* 0x000fe80000100800 */
[----:B------:R-:W1:Y:S01]  /*08f0*/  LDS R40, [R39+0x1a0] ;  /* 0x0001a00027287984 */ /* 0x000e620000000800 */
[----:B------:R-:W-:-:S03]  /*0900*/  FFMA R54, R38, R27, R54 ;  /* 0x0000001b26367223 */ /* 0x000fc60000000036 */
[----:B------:R-:W-:Y:S04]  /*0910*/  STL [R6+0x80], R58 ;  /* 0x0000803a06007387 */ /* 0x000fe80000100800 */
[----:B------:R1:W-:Y:S01]  /*0920*/  STL [R6+0x88], R54 ;  /* 0x0000883606007387 */ /* 0x0003e20000100800 */
[-C--:B0-----:R-:W-:Y:S01]  /*0930*/  FFMA R41, R8, R61.reuse, R41 ;  /* 0x0000003d08297223 */ /* 0x081fe20000000029 */
[-C--:B------:R-:W-:Y:S01]  /*0940*/  FFMA R66, R24, R61.reuse, R66 ;  /* 0x0000003d18427223 */ /* 0x080fe20000000042 */
[-C--:B------:R-:W-:Y:S01]  /*0950*/  FFMA R52, R16, R61.reuse, R52 ;  /* 0x0000003d10347223 */ /* 0x080fe20000000034 */
[----:B------:R-:W-:Y:S01]  /*0960*/  FFMA R68, R20, R61, R68 ;  /* 0x0000003d14447223 */ /* 0x000fe20000000044 */
[----:B-1----:R-:W-:Y:S01]  /*0970*/  FFMA R54, R56, R9, R41 ;  /* 0x0000000938367223 */ /* 0x002fe20000000029 */
[----:B------:R-:W-:Y:S01]  /*0980*/  FFMA R64, R61, R12, R64 ;  /* 0x0000000c3d407223 */ /* 0x000fe20000000040 */
[-C--:B------:R-:W-:Y:S01]  /*0990*/  FFMA R62, R28, R61.reuse, R69 ;  /* 0x0000003d1c3e7223 */ /* 0x080fe20000000045 */
[-C--:B------:R-:W-:Y:S01]  /*09a0*/  FFMA R60, R32, R61.reuse, R67 ;  /* 0x0000003d203c7223 */ /* 0x080fe20000000043 */
[----:B------:R-:W-:Y:S01]  /*09b0*/  FFMA R58, R44, R61, R59 ;  /* 0x0000003d2c3a7223 */ /* 0x000fe2000000003b */
[C---:B------:R-:W-:Y:S01]  /*09c0*/  FFMA R61, R56.reuse, R25, R66 ;  /* 0x00000019383d7223 */ /* 0x040fe20000000042 */
[C---:B------:R-:W-:Y:S01]  /*09d0*/  FFMA R52, R56.reuse, R17, R52 ;  /* 0x0000001138347223 */ /* 0x040fe20000000034 */
[C---:B------:R-:W-:Y:S01]  /*09e0*/  FFMA R69, R56.reuse, R21, R68 ;  /* 0x0000001538457223 */ /* 0x040fe20000000044 */
[----:B------:R-:W-:Y:S01]  /*09f0*/  FFMA R54, R65, R10, R54 ;  /* 0x0000000a41367223 */ /* 0x000fe20000000036 */
[C---:B------:R-:W-:Y:S01]  /*0a00*/  FFMA R59, R56.reuse, R13, R64 ;  /* 0x0000000d383b7223 */ /* 0x040fe20000000040 */
[C---:B------:R-:W-:Y:S01]  /*0a10*/  FFMA R41, R56.reuse, R29, R62 ;  /* 0x0000001d38297223 */ /* 0x040fe2000000003e */
[C---:B------:R-:W-:Y:S01]  /*0a20*/  FFMA R67, R56.reuse, R33, R60 ;  /* 0x0000002138437223 */ /* 0x040fe2000000003c */
[----:B------:R-:W-:-:S02]  /*0a30*/  FFMA R58, R56, R45, R58 ;  /* 0x0000002d383a7223 */ /* 0x000fc4000000003a */
[----:B------:R-:W2:Y:S01]  /*0a40*/  LDS R56, [R39+0x40] ;  /* 0x0000400027387984 */ /* 0x000ea20000000800 */
[C---:B------:R-:W-:Y:S01]  /*0a50*/  FFMA R60, R65.reuse, R26, R61 ;  /* 0x0000001a413c7223 */ /* 0x040fe2000000003d */
[C---:B------:R-:W-:Y:S02]  /*0a60*/  FFMA R61, R40.reuse, R11, R54 ;  /* 0x0000000b283d7223 */ /* 0x040fe40000000036 */
[----:B------:R-:W0:Y:S01]  /*0a70*/  LDS R54, [R39+0xc0] ;  /* 0x0000c00027367984 */ /* 0x000e220000000800 */
[C---:B------:R-:W-:Y:S01]  /*0a80*/  FFMA R52, R65.reuse, R18, R52 ;  /* 0x0000001241347223 */ /* 0x040fe20000000034 */
[C---:B------:R-:W-:Y:S02]  /*0a90*/  FFMA R62, R65.reuse, R14, R59 ;  /* 0x0000000e413e7223 */ /* 0x040fe4000000003b */
[----:B------:R-:W1:Y:S01]  /*0aa0*/  LDS R59, [R39+0x140] ;  /* 0x00014000273b7984 */ /* 0x000e620000000800 */
[C---:B------:R-:W-:Y:S01]  /*0ab0*/  FFMA R69, R65.reuse, R22, R69 ;  /* 0x0000001641457223 */ /* 0x040fe20000000045 */
[C---:B------:R-:W-:Y:S01]  /*0ac0*/  FFMA R41, R65.reuse, R30, R41 ;  /* 0x0000001e41297223 */ /* 0x040fe20000000029 */
[C---:B------:R-:W-:Y:S01]  /*0ad0*/  FFMA R64, R65.reuse, R34, R67 ;  /* 0x0000002241407223 */ /* 0x040fe20000000043 */
[----:B------:R-:W-:Y:S01]  /*0ae0*/  FFMA R58, R65, R46, R58 ;  /* 0x0000002e413a7223 */ /* 0x000fe2000000003a */
[----:B------:R-:W-:-:S02]  /*0af0*/  FFMA R65, R40, R19, R52 ;  /* 0x0000001328417223 */ /* 0x000fc40000000034 */
[----:B------:R-:W1:Y:S01]  /*0b00*/  LDS R52, [R39+0x1c0] ;  /* 0x0001c00027347984 */ /* 0x000e620000000800 */
[----:B------:R-:W-:-:S03]  /*0b10*/  FFMA R67, R40, R27, R60 ;  /* 0x0000001b28437223 */ /* 0x000fc6000000003c */
[----:B------:R-:W-:Y:S04]  /*0b20*/  STL [R6+0xa0], R65 ;  /* 0x0000a04106007387 */ /* 0x000fe80000100800 */
[----:B------:R0:W-:Y:S04]  /*0b30*/  STL [R6+0x20], R61 ;  /* 0x0000203d06007387 */ /* 0x0001e80000100800 */
[----:B0-----:R-:W5:Y:S01]  /*0b40*/  LDL R61, [R6+0x78] ;  /* 0x00007800063d7983 */ /* 0x001f620000100800 */
[-C--:B--2---:R-:W-:Y:S01]  /*0b50*/  FFMA R60, R16, R56.reuse, R55 ;  /* 0x00000038103c7223 */ /* 0x084fe20000000037 */
[-C--:B---3--:R-:W-:Y:S01]  /*0b60*/  FFMA R63, R8, R56.reuse, R63 ;  /* 0x00000038083f7223 */ /* 0x088fe2000000003f */
[----:B----4-:R-:W-:-:S02]  /*0b70*/  FFMA R66, R20, R56, R49 ;  /* 0x0000003814427223 */ /* 0x010fc40000000031 */
[----:B------:R-:W-:Y:S01]  /*0b80*/  FFMA R49, R54, R17, R60 ;  /* 0x0000001136317223 */ /* 0x000fe2000000003c */
[----:B-----5:R-:W-:Y:S01]  /*0b90*/  FFMA R68, R24, R56, R51 ;  /* 0x0000003818447223 */ /* 0x020fe20000000033 */
[----:B------:R-:W-:Y:S01]  /*0ba0*/  FFMA R43, R56, R12, R43 ;  /* 0x0000000c382b7223 */ /* 0x000fe2000000002b */
[-C--:B------:R-:W-:Y:S01]  /*0bb0*/  FFMA R57, R28, R56.reuse, R57 ;  /* 0x000000381c397223 */ /* 0x080fe20000000039 */
[-C--:B------:R-:W-:Y:S02]  /*0bc0*/  FFMA R7, R32, R56.reuse, R7 ;  /* 0x0000003820077223 */ /* 0x080fe40000000007 */
        /* <DEDUP_REMOVED lines=8> */
[C---:B-1----:R-:W-:Y:S01]  /*0c50*/  FFMA R54, R59.reuse, R18, R49 ;  /* 0x000000123b367223 */ /* 0x042fe20000000031 */
[C---:B------:R-:W-:Y:S01]  /*0c60*/  FFMA R66, R59.reuse, R22, R51 ;  /* 0x000000163b427223 */ /* 0x040fe20000000033 */
[C---:B------:R-:W-:Y:S01]  /*0c70*/  FFMA R63, R59.reuse, R10, R63 ;  /* 0x0000000a3b3f7223 */ /* 0x040fe2000000003f */
[C---:B------:R-:W-:Y:S01]  /*0c80*/  FFMA R68, R59.reuse, R46, R43 ;  /* 0x0000002e3b447223 */ /* 0x040fe2000000002b */
[C---:B------:R-:W-:Y:S01]  /*0c90*/  FFMA R65, R52.reuse, R19, R54 ;  /* 0x0000001334417223 */ /* 0x040fe20000000036 */
[C---:B------:R-:W-:Y:S01]  /*0ca0*/  FFMA R54, R59.reuse, R34, R60 ;  /* 0x000000223b367223 */ /* 0x040fe2000000003c */
[----:B------:R-:W2:Y:S04]  /*0cb0*/  LDL R43, [R6+0xf8] ;  /* 0x0000f800062b7983 */ /* 0x000ea80000100800 */
[----:B------:R-:W3:Y:S01]  /*0cc0*/  LDL R60, [R6+0x70] ;  /* 0x00007000063c7983 */ /* 0x000ee20000100800 */
[C---:B------:R-:W-:Y:S01]  /*0cd0*/  FFMA R51, R59.reuse, R26, R53 ;  /* 0x0000001a3b337223 */ /* 0x040fe20000000035 */
[C---:B------:R-:W-:Y:S01]  /*0ce0*/  FFMA R56, R59.reuse, R14, R55 ;  /* 0x0000000e3b387223 */ /* 0x040fe20000000037 */
[----:B------:R-:W-:Y:S01]  /*0cf0*/  FFMA R7, R59, R30, R57 ;  /* 0x0000001e3b077223 */ /* 0x000fe20000000039 */
[----:B------:R-:W4:Y:S04]  /*0d00*/  LDL R55, [R6+0x68] ;  /* 0x0000680006377983 */ /* 0x000f280000100800 */
[----:B------:R-:W5:Y:S04]  /*0d10*/  LDL R59, [R6+0x60] ;  /* 0x00006000063b7983 */ /* 0x000f680000100800 */
[----:B------:R-:W5:Y:S04]  /*0d20*/  LDL R57, [R6+0xe0] ;  /* 0x0000e00006397983 */ /* 0x000f680000100800 */
[----:B------:R-:W5:Y:S04]  /*0d30*/  LDL R53, [R6+0xe8] ;  /* 0x0000e80006357983 */ /* 0x000f680000100800 */
[----:B------:R-:W5:Y:S01]  /*0d40*/  LDL R49, [R6+0xf0] ;  /* 0x0000f00006317983 */ /* 0x000f620000100800 */
[----:B------:R-:W-:-:S05]  /*0d50*/  FFMA R63, R52, R11, R63 ;  /* 0x0000000b343f7223 */ /* 0x000fca000000003f */
[----:B------:R-:W-:Y:S04]  /*0d60*/  STL [R6+0x40], R63 ;  /* 0x0000403f06007387 */ /* 0x000fe80000100800 */
[----:B------:R-:W0:Y:S01]  /*0d70*/  LDS R63, [R39+0x60] ;  /* 0x00006000273f7984 */ /* 0x000e220000000800 */
[----:B------:R-:W-:-:S05]  /*0d80*/  FFMA R69, R40, R23, R69 ;  /* 0x0000001728457223 */ /* 0x000fca0000000045 */
[----:B------:R1:W-:Y:S02]  /*0d90*/  STL [R6+0x28], R69 ;  /* 0x0000284506007387 */ /* 0x0003e40000100800 */
[C---:B-1----:R-:W-:Y:S02]  /*0da0*/  FFMA R69, R52.reuse, R27, R51 ;  /* 0x0000001b34457223 */ /* 0x042fe40000000033 */
[----:B------:R1:W-:Y:S02]  /*0db0*/  STL [R6+0xa8], R67 ;  /* 0x0000a84306007387 */ /* 0x0003e40000100800 */
[----:B-1----:R-:W-:Y:S01]  /*0dc0*/  FFMA R67, R52, R23, R66 ;  /* 0x0000001734437223 */ /* 0x002fe20000000042 */
[----:B0-----:R-:W-:Y:S01]  /*0dd0*/  FFMA R66, R32, R63, R61 ;  /* 0x0000003f20427223 */ /* 0x001fe2000000003d */
[----:B------:R-:W-:Y:S01]  /*0de0*/  FFMA R4, R38, R47, R4 ;  /* 0x0000002f26047223 */ /* 0x000fe20000000004 */
[----:B------:R0:W-:Y:S01]  /*0df0*/  STL [R6+0xc0], R65 ;  /* 0x0000c04106007387 */ /* 0x0001e20000100800 */
[C---:B------:R-:W-:Y:S01]  /*0e00*/  FFMA R41, R40.reuse, R31, R41 ;  /* 0x0000001f28297223 */ /* 0x040fe20000000029 */
[C---:B------:R-:W-:Y:S01]  /*0e10*/  FFMA R64, R40.reuse, R35, R64 ;  /* 0x0000002328407223 */ /* 0x040fe20000000040 */
[----:B------:R-:W-:Y:S01]  /*0e20*/  FFMA R58, R40, R47, R58 ;  /* 0x0000002f283a7223 */ /* 0x000fe2000000003a */
[----:B------:R1:W-:Y:S01]  /*0e30*/  STL [R6+0x48], R67 ;  /* 0x0000484306007387 */ /* 0x0003e20000100800 */
[----:B------:R-:W-:-:S03]  /*0e40*/  FFMA R7, R52, R31, R7 ;  /* 0x0000001f34077223 */ /* 0x000fc60000000007 */
[----:B------:R1:W-:Y:S01]  /*0e50*/  STL [R6+0xc8], R69 ;  /* 0x0000c84506007387 */ /* 0x0003e20000100800 */
[----:B0-----:R-:W-:-:S03]  /*0e60*/  FFMA R65, R15, R40, R62 ;  /* 0x000000280f417223 */ /* 0x001fc6000000003e */
[----:B------:R-:W-:Y:S01]  /*0e70*/  STL [R6+0x98], R4 ;  /* 0x0000980406007387 */ /* 0x000fe20000100800 */
[C---:B-1----:R-:W-:Y:S01]  /*0e80*/  FFMA R67, R38.reuse, R31, R36 ;  /* 0x0000001f26437223 */ /* 0x042fe20000000024 */
[----:B------:R-:W-:-:S04]  /*0e90*/  FFMA R69, R38, R35, R48 ;  /* 0x0000002326457223 */ /* 0x000fc80000000030 */
[----:B------:R0:W-:Y:S04]  /*0ea0*/  STL [R6+0x90], R67 ;  /* 0x0000904306007387 */ /* 0x0001e80000100800 */
[----:B------:R-:W-:Y:S04]  /*0eb0*/  STL [R6+0xb0], R41 ;  /* 0x0000b02906007387 */ /* 0x000fe80000100800 */
[----:B------:R-:W-:Y:S01]  /*0ec0*/  STL [R6+0xd0], R7 ;  /* 0x0000d00706007387 */ /* 0x000fe20000100800 */
[----:B0-----:R-:W-:-:S03]  /*0ed0*/  FFMA R67, R52, R47, R68 ;  /* 0x0000002f34437223 */ /* 0x001fc60000000044 */
[----:B------:R-:W-:Y:S04]  /*0ee0*/  STL [R6+0x18], R69 ;  /* 0x0000184506007387 */ /* 0x000fe80000100800 */
[----:B------:R-:W-:Y:S04]  /*0ef0*/  STL [R6+0x30], R65 ;  /* 0x0000304106007387 */ /* 0x000fe80000100800 */
[----:B------:R-:W-:Y:S04]  /*0f00*/  STL [R6+0x38], R64 ;  /* 0x0000384006007387 */ /* 0x000fe80000100800 */
[----:B------:R-:W-:Y:S04]  /*0f10*/  STL [R6+0xb8], R58 ;  /* 0x0000b83a06007387 */ /* 0x000fe80000100800 */
[----:B------:R-:W-:Y:S01]  /*0f20*/  STL [R6+0xd8], R67 ;  /* 0x0000d84306007387 */ /* 0x000fe20000100800 */
[----:B------:R-:W-:-:S02]  /*0f30*/  UPLOP3.LUT UP1, UPT, UPT, UPT, UP0, 0x80, 0x8 ;  /* 0x000000000008789c */ /* 0x000fc40003f2f000 */
[----:B------:R-:W-:Y:S01]  /*0f40*/  UPLOP3.LUT UP0, UPT, UPT, UPT, UPT, 0x40, 0x4 ;  /* 0x000000000004789c */ /* 0x000fe20003f0e870 */
[----:B---3--:R-:W-:Y:S01]  /*0f50*/  FFMA R51, R63, R12, R60 ;  /* 0x0000000c3f337223 */ /* 0x008fe2000000003c */
[-C--:B--2---:R-:W-:Y:S02]  /*0f60*/  FFMA R60, R44, R63.reuse, R43 ;  /* 0x0000003f2c3c7223 */ /* 0x084fe4000000002b */
[----:B------:R-:W0:Y:S01]  /*0f70*/  LDS R43, [R39+0xe0] ;  /* 0x0000e000272b7984 */ /* 0x000e220000000800 */
[-C--:B----4-:R-:W-:Y:S01]  /*0f80*/  FFMA R55, R20, R63.reuse, R55 ;  /* 0x0000003f14377223 */ /* 0x090fe20000000037 */
[-C--:B-----5:R-:W-:Y:S01]  /*0f90*/  FFMA R59, R8, R63.reuse, R59 ;  /* 0x0000003f083b7223 */ /* 0x0a0fe2000000003b */
[-C--:B------:R-:W-:Y:S01]  /*0fa0*/  FFMA R57, R16, R63.reuse, R57 ;  /* 0x0000003f10397223 */ /* 0x080fe20000000039 */
[-C--:B------:R-:W-:Y:S01]  /*0fb0*/  FFMA R53, R24, R63.reuse, R53 ;  /* 0x0000003f18357223 */ /* 0x080fe20000000035 */
[----:B------:R-:W-:Y:S01]  /*0fc0*/  FFMA R49, R28, R63, R49 ;  /* 0x0000003f1c317223 */ /* 0x000fe20000000031 */
[C---:B0-----:R-:W-:Y:S01]  /*0fd0*/  FFMA R59, R43.reuse, R9, R59 ;  /* 0x000000092b3b7223 */ /* 0x041fe2000000003b */
[C---:B------:R-:W-:Y:S01]  /*0fe0*/  FFMA R57, R43.reuse, R17, R57 ;  /* 0x000000112b397223 */ /* 0x040fe20000000039 */
[C---:B------:R-:W-:Y:S01]  /*0ff0*/  FFMA R55, R43.reuse, R21, R55 ;  /* 0x000000152b377223 */ /* 0x040fe20000000037 */
[C---:B------:R-:W-:Y:S01]  /*1000*/  FFMA R53, R43.reuse, R25, R53 ;  /* 0x000000192b357223 */ /* 0x040fe20000000035 */
[C---:B------:R-:W-:Y:S01]  /*1010*/  FFMA R51, R43.reuse, R13, R51 ;  /* 0x0000000d2b337223 */ /* 0x040fe20000000033 */
[C---:B------:R-:W-:Y:S01]  /*1020*/  FFMA R49, R43.reuse, R29, R49 ;  /* 0x0000001d2b317223 */ /* 0x040fe20000000031 */
[C---:B------:R-:W-:Y:S01]  /*1030*/  FFMA R61, R43.reuse, R33, R66 ;  /* 0x000000212b3d7223 */ /* 0x040fe20000000042 */
[----:B------:R-:W-:Y:S01]  /*1040*/  FFMA R43, R43, R45, R60 ;  /* 0x0000002d2b2b7223 */ /* 0x000fe2000000003c */
[----:B------:R-:W-:Y:S04]  /*1050*/  LDS R66, [R39+0x1e0] ;  /* 0x0001e00027427984 */ /* 0x000fe80000000800 */
[----:B------:R0:W1:Y:S01]  /*1060*/  LDS R60, [R39+0x160] ;  /* 0x00016000273c7984 */ /* 0x0000620000000800 */
[C---:B------:R-:W-:Y:S01]  /*1070*/  FFMA R63, R15.reuse, R38, R50 ;  /* 0x000000260f3f7223 */ /* 0x040fe20000000032 */
[----:B0-----:R-:W-:-:S04]  /*1080*/  FFMA R39, R15, R52, R56 ;  /* 0x000000340f277223 */ /* 0x001fc80000000038 */
[----:B------:R0:W-:Y:S04]  /*1090*/  STL [R6+0x10], R63 ;  /* 0x0000103f06007387 */ /* 0x0001e80000100800 */
[----:B------:R2:W-:Y:S01]  /*10a0*/  STL [R6+0x50], R39 ;  /* 0x0000502706007387 */ /* 0x0005e20000100800 */
[----:B0-----:R-:W-:-:S05]  /*10b0*/  FFMA R63, R52, R35, R54 ;  /* 0x00000023343f7223 */ /* 0x001fca0000000036 */
[----:B------:R0:W-:Y:S01]  /*10c0*/  STL [R6+0x58], R63 ;  /* 0x0000583f06007387 */ /* 0x0001e20000100800 */
[C---:B-1----:R-:W-:Y:S01]  /*10d0*/  FFMA R59, R60.reuse, R10, R59 ;  /* 0x0000000a3c3b7223 */ /* 0x042fe2000000003b */
[C---:B------:R-:W-:Y:S01]  /*10e0*/  FFMA R4, R60.reuse, R18, R57 ;  /* 0x000000123c047223 */ /* 0x040fe20000000039 */
        /* <DEDUP_REMOVED lines=8> */
[C---:B--2---:R-:W-:Y:S01]  /*1170*/  FFMA R39, R66.reuse, R23, R36 ;  /* 0x0000001742277223 */ /* 0x044fe20000000024 */
[C---:B------:R-:W-:Y:S01]  /*1180*/  FFMA R41, R66.reuse, R27, R38 ;  /* 0x0000001b42297223 */ /* 0x040fe20000000026 */
[----:B------:R-:W-:Y:S01]  /*1190*/  FFMA R43, R15, R66, R40 ;  /* 0x000000420f2b7223 */ /* 0x000fe20000000028 */
[C---:B------:R-:W-:Y:S01]  /*11a0*/  FFMA R49, R66.reuse, R31, R48 ;  /* 0x0000001f42317223 */ /* 0x040fe20000000030 */
[C---:B------:R-:W-:Y:S01]  /*11b0*/  FFMA R51, R66.reuse, R35, R50 ;  /* 0x0000002342337223 */ /* 0x040fe20000000032 */
[----:B------:R-:W-:Y:S01]  /*11c0*/  FFMA R53, R66, R47, R60 ;  /* 0x0000002f42357223 */ /* 0x000fe2000000003c */
[----:B------:R0:W-:Y:S04]  /*11d0*/  STL [R6+0x60], R59 ;  /* 0x0000603b06007387 */ /* 0x0001e80000100800 */
[----:B------:R0:W-:Y:S04]  /*11e0*/  STL [R6+0xe0], R7 ;  /* 0x0000e00706007387 */ /* 0x0001e80000100800 */
[----:B------:R0:W-:Y:S04]  /*11f0*/  STL [R6+0x68], R39 ;  /* 0x0000682706007387 */ /* 0x0001e80000100800 */
[----:B------:R0:W-:Y:S04]  /*1200*/  STL [R6+0xe8], R41 ;  /* 0x0000e82906007387 */ /* 0x0001e80000100800 */
[----:B------:R0:W-:Y:S04]  /*1210*/  STL [R6+0x70], R43 ;  /* 0x0000702b06007387 */ /* 0x0001e80000100800 */
[----:B------:R0:W-:Y:S04]  /*1220*/  STL [R6+0xf0], R49 ;  /* 0x0000f03106007387 */ /* 0x0001e80000100800 */
[----:B------:R0:W-:Y:S04]  /*1230*/  STL [R6+0x78], R51 ;  /* 0x0000783306007387 */ /* 0x0001e80000100800 */
[----:B------:R0:W-:Y:S01]  /*1240*/  STL [R6+0xf8], R53 ;  /* 0x0000f83506007387 */ /* 0x0001e20000100800 */
[----:B------:R-:W-:Y:S01]  /*1250*/  HFMA2 R4, -RZ, RZ, 0, 5.9604644775390625e-08 ;  /* 0x00000001ff047431 */ /* 0x000fe200000001ff */
[----:B------:R-:W-:Y:S06]  /*1260*/  BRA.U UP1, `(.L_x_0) ;  /* 0xfffffff1019c7547 */ /* 0x000fec000b83ffff */
[----:B------:R-:W-:Y:S05]  /*1270*/  @P0 BRA `(.L_x_1) ;  /* 0xffffffec00d80947 */ /* 0x000fea000383ffff */
[----:B------:R-:W1:Y:S01]  /*1280*/  LDCU.64 UR4, c[0x0][0x398] ;  /* 0x00007300ff0477ac */ /* 0x000e620008000a00 */
[----:B------:R-:W-:Y:S01]  /*1290*/  SHF.L.U32 R0, R37, 0x3, RZ ;  /* 0x0000000325007819 */ /* 0x000fe200000006ff */
[----:B------:R-:W2:Y:S01]  /*12a0*/  LDL.128 R44, [R1] ;  /* 0x00000000012c7983 */ /* 0x000ea20000100c00 */
[----:B------:R-:W3:Y:S02]  /*12b0*/  LDC.64 R66, c[0x0][0x390] ;  /* 0x0000e400ff427b82 */ /* 0x000ee40000000a00 */
[----:B------:R-:W-:Y:S01]  /*12c0*/  LOP3.LUT R0, R0, 0x18, RZ, 0xc0, !PT ;  /* 0x0000001800007812 */ /* 0x000fe200078ec0ff */
[----:B0-----:R-:W4:Y:S01]  /*12d0*/  LDL.128 R52, [R1+0x80] ;  /* 0x0000800001347983 */ /* 0x001f220000100c00 */
[----:B------:R-:W0:Y:S03]  /*12e0*/  S2R R39, SR_CTAID.X ;  /* 0x0000000000277919 */ /* 0x000e260000002500 */
[----:B------:R-:W5:Y:S01]  /*12f0*/  LDL.128 R4, [R1+0x10] ;  /* 0x0000100001047983 */ /* 0x000f620000100c00 */
[----:B-1----:R-:W-:-:S03]  /*1300*/  IADD3 R48, P0, PT, R0, UR4, RZ ;  /* 0x0000000400307c10 */ /* 0x002fc6000ff1e0ff */
[----:B------:R-:W5:Y:S01]  /*1310*/  LDL.128 R8, [R1+0x90] ;  /* 0x0000900001087983 */ /* 0x000f620000100c00 */
[----:B------:R-:W-:-:S03]  /*1320*/  IADD3.X R49, PT, PT, RZ, UR5, RZ, P0, !PT ;  /* 0x00000005ff317c10 */ /* 0x000fc600087fe4ff */
[----:B------:R-:W5:Y:S04]  /*1330*/  LDL.128 R16, [R1+0xa0] ;  /* 0x0000a00001107983 */ /* 0x000f680000100c00 */
[----:B------:R-:W2:Y:S04]  /*1340*/  LDG.E.CONSTANT R63, desc[UR8][R48.64] ;  /* 0x00000008303f7981 */ /* 0x000ea8000c1e9900 */
[----:B------:R-:W5:Y:S01]  /*1350*/  LDG.E.CONSTANT R0, desc[UR8][R48.64+0x4] ;  /* 0x0000040830007981 */ /* 0x000f62000c1e9900 */
[----:B------:R-:W-:-:S03]  /*1360*/  SHF.L.U32 R36, R37, 0x6, RZ ;  /* 0x0000000625247819 */ /* 0x000fc600000006ff */
[----:B------:R-:W5:Y:S01]  /*1370*/  LDG.E.CONSTANT R3, desc[UR8][R48.64+0x20] ;  /* 0x0000200830037981 */ /* 0x000f62000c1e9900 */
[----:B------:R-:W-:Y:S02]  /*1380*/  LOP3.LUT R36, R36, 0xf800, RZ, 0xc0, !PT ;  /* 0x0000f80024247812 */ /* 0x000fe400078ec0ff */
[----:B------:R-:W-:Y:S01]  /*1390*/  SHF.L.U32 R37, R37, 0x4, RZ ;  /* 0x0000000425257819 */ /* 0x000fe200000006ff */
[----:B------:R-:W5:Y:S04]  /*13a0*/  LDL.128 R12, [R1+0x20] ;  /* 0x00002000010c7983 */ /* 0x000f680000100c00 */
[----:B------:R-:W5:Y:S01]  /*13b0*/  LDG.E.CONSTANT R2, desc[UR8][R48.64+0x24] ;  /* 0x0000240830027981 */ /* 0x000f62000c1e9900 */
[----:B0-----:R-:W-:-:S03]  /*13c0*/  LEA R40, R39, R36, 0xd ;  /* 0x0000002427287211 */ /* 0x001fc600078e68ff */
[----:B------:R-:W5:Y:S01]  /*13d0*/  LDL.128 R24, [R1+0xb0] ;  /* 0x0000b00001187983 */ /* 0x000f620000100c00 */
[----:B------:R-:W-:-:S03]  /*13e0*/  LOP3.LUT R41, R37, 0x1c0, RZ, 0xc0, !PT ;  /* 0x000001c025297812 */ /* 0x000fc600078ec0ff */
[----:B------:R-:W5:Y:S01]  /*13f0*/  LDL.128 R20, [R1+0x30] ;  /* 0x0000300001147983 */ /* 0x000f620000100c00 */
[----:B------:R-:W-:-:S03]  /*1400*/  IADD3 R41, PT, PT, R41, R40, R42 ;  /* 0x0000002829297210 */ /* 0x000fc60007ffe02a */
[----:B------:R-:W5:Y:S04]  /*1410*/  LDL.128 R28, [R1+0x40] ;  /* 0x00004000011c7983 */ /* 0x000f680000100c00 */
[----:B------:R-:W5:Y:S04]  /*1420*/  LDG.E.CONSTANT R61, desc[UR8][R48.64+0x40] ;  /* 0x00004008303d7981 */ /* 0x000f68000c1e9900 */
[----:B------:R-:W5:Y:S01]  /*1430*/  LDL.128 R32, [R1+0xc0] ;  /* 0x0000c00001207983 */ /* 0x000f620000100c00 */
[----:B---3--:R-:W-:-:S03]  /*1440*/  IMAD.WIDE.U32 R66, R41, 0x4, R66 ;  /* 0x0000000429427825 */ /* 0x008fc600078e0042 */
[----:B------:R-:W3:Y:S04]  /*1450*/  LDL.128 R36, [R1+0x50] ;  /* 0x0000500001247983 */ /* 0x000ee80000100c00 */
[----:B------:R-:W3:Y:S04]  /*1460*/  LDL.128 R40, [R1+0xd0] ;  /* 0x0000d00001287983 */ /* 0x000ee80000100c00 */
[----:B------:R-:W3:Y:S04]  /*1470*/  LDG.E.CONSTANT R60, desc[UR8][R48.64+0x44] ;  /* 0x00004408303c7981 */ /* 0x000ee8000c1e9900 */
[----:B------:R-:W3:Y:S04]  /*1480*/  LDG.E.CONSTANT R65, desc[UR8][R48.64+0x60] ;  /* 0x0000600830417981 */ /* 0x000ee8000c1e9900 */
[----:B------:R-:W3:Y:S01]  /*1490*/  LDG.E.CONSTANT R62, desc[UR8][R48.64+0x64] ;  /* 0x00006408303e7981 */ /* 0x000ee2000c1e9900 */
[--C-:B--2---:R-:W-:Y:S01]  /*14a0*/  FADD R51, R44, R63.reuse ;  /* 0x0000003f2c337221 */ /* 0x104fe20000000000 */
[----:B------:R-:W-:Y:S01]  /*14b0*/  FADD R56, R46, R63 ;  /* 0x0000003f2e387221 */ /* 0x000fe20000000000 */
[----:B----4-:R-:W-:Y:S01]  /*14c0*/  FADD R57, R63, R52 ;  /* 0x000000343f397221 */ /* 0x010fe20000000000 */
[----:B-----5:R-:W-:-:S02]  /*14d0*/  FADD R59, R45, R0 ;  /* 0x000000002d3b7221 */ /* 0x020fc40000000000 */
[----:B------:R0:W-:Y:S01]  /*14e0*/  STG.E desc[UR8][R66.64], R51 ;  /* 0x0000003342007986 */ /* 0x0001e2000c101908 */
[----:B------:R-:W-:-:S03]  /*14f0*/  FADD R58, R47, R0 ;  /* 0x000000002f3a7221 */ /* 0x000fc60000000000 */
[----:B------:R-:W2:Y:S01]  /*1500*/  LDL.128 R44, [R1+0x60] ;  /* 0x00006000012c7983 */ /* 0x000ea20000100c00 */
[----:B------:R-:W-:Y:S01]  /*1510*/  FADD R69, R53, R0 ;  /* 0x0000000035457221 */ /* 0x000fe20000000000 */
[----:B------:R-:W-:Y:S01]  /*1520*/  FADD R64, R63, R54 ;  /* 0x000000363f407221 */ /* 0x000fe20000000000 */
[----:B------:R-:W-:Y:S01]  /*1530*/  FADD R68, R55, R0 ;  /* 0x0000000037447221 */ /* 0x000fe20000000000 */
[----:B0-----:R-:W4:Y:S04]  /*1540*/  LDL.128 R48, [R1+0xe0] ;  /* 0x0000e00001307983 */ /* 0x001f280000100c00 */
[----:B------:R-:W-:Y:S04]  /*1550*/  STG.E desc[UR8][R66.64+0x80], R56 ;  /* 0x0000803842007986 */ /* 0x000fe8000c101908 */
[----:B------:R-:W-:Y:S04]  /*1560*/  STG.E desc[UR8][R66.64+0x4], R59 ;  /* 0x0000043b42007986 */ /* 0x000fe8000c101908 */
[----:B------:R-:W-:Y:S04]  /*1570*/  STG.E desc[UR8][R66.64+0x84], R58 ;  /* 0x0000843a42007986 */ /* 0x000fe8000c101908 */
[----:B------:R0:W-:Y:S04]  /*1580*/  STG.E desc[UR8][R66.64+0x800], R57 ;  /* 0x0008003942007986 */ /* 0x0001e8000c101908 */
[----:B------:R-:W5:Y:S04]  /*1590*/  LDL.128 R52, [R1+0x70] ;  /* 0x0000700001347983 */ /* 0x000f680000100c00 */
[----:B0-----:R-:W5:Y:S01]  /*15a0*/  LDL.128 R56, [R1+0xf0] ;  /* 0x0000f00001387983 */ /* 0x001f620000100c00 */
[----:B------:R-:W-:-:S05]  /*15b0*/  FADD R5, R0, R5 ;  /* 0x0000000500057221 */ /* 0x000fca0000000000 */
[----:B------:R0:W-:Y:S01]  /*15c0*/  STG.E desc[UR8][R66.64+0x1004], R5 ;  /* 0x0010040542007986 */ /* 0x0001e2000c101908 */
[----:B------:R-:W-:Y:S01]  /*15d0*/  FADD R7, R0, R7 ;  /* 0x0000000700077221 */ /* 0x000fe20000000000 */
[----:B0-----:R-:W-:-:S05]  /*15e0*/  FADD R5, R63, R8 ;  /* 0x000000083f057221 */ /* 0x001fca0000000000 */
[----:B------:R0:W-:Y:S01]  /*15f0*/  STG.E desc[UR8][R66.64+0x1800], R5 ;  /* 0x0018000542007986 */ /* 0x0001e2000c101908 */
[C---:B------:R-:W-:Y:S01]  /*1600*/  FADD R9, R0.reuse, R9 ;  /* 0x0000000900097221 */ /* 0x040fe20000000000 */
[----:B------:R-:W-:Y:S01]  /*1610*/  FADD R11, R0, R11 ;  /* 0x0000000b000b7221 */ /* 0x000fe20000000000 */
[----:B------:R-:W-:Y:S01]  /*1620*/  FADD R13, R13, R2 ;  /* 0x000000020d0d7221 */ /* 0x000fe20000000000 */
[----:B------:R1:W-:Y:S01]  /*1630*/  STG.E desc[UR8][R66.64+0x1084], R7 ;  /* 0x0010840742007986 */ /* 0x0003e2000c101908 */
[C---:B0-----:R-:W-:Y:S01]  /*1640*/  FADD R5, R3.reuse, R16 ;  /* 0x0000001003057221 */ /* 0x041fe20000000000 */
[----:B-1----:R-:W-:-:S04]  /*1650*/  FADD R7, R3, R18 ;  /* 0x0000001203077221 */ /* 0x002fc80000000000 */
[----:B------:R0:W-:Y:S01]  /*1660*/  STG.E desc[UR8][R66.64+0x820], R5 ;  /* 0x0008200542007986 */ /* 0x0001e2000c101908 */
[----:B------:R-:W-:-:S03]  /*1670*/  FADD R14, R14, R3 ;  /* 0x000000030e0e7221 */ /* 0x000fc60000000000 */
[----:B------:R1:W-:Y:S04]  /*1680*/  STG.E desc[UR8][R66.64+0x804], R69 ;  /* 0x0008044542007986 */ /* 0x0003e8000c101908 */
[----:B------:R3:W-:Y:S01]  /*1690*/  STG.E desc[UR8][R66.64+0x1804], R9 ;  /* 0x0018040942007986 */ /* 0x0007e2000c101908 */
[----:B0-----:R-:W-:-:S03]  /*16a0*/  FADD R5, R3, R24 ;  /* 0x0000001803057221 */ /* 0x001fc60000000000 */
[----:B------:R0:W-:Y:S01]  /*16b0*/  STG.E desc[UR8][R66.64+0x1884], R11 ;  /* 0x0018840b42007986 */ /* 0x0001e2000c101908 */
[----:B-1----:R-:W-:-:S03]  /*16c0*/  FADD R69, R12, R3 ;  /* 0x000000030c457221 */ /* 0x002fc60000000000 */
[----:B------:R1:W-:Y:S01]  /*16d0*/  STG.E desc[UR8][R66.64+0x24], R13 ;  /* 0x0000240d42007986 */ /* 0x0003e2000c101908 */
[----:B---3--:R-:W-:-:S03]  /*16e0*/  FADD R9, R3, R20 ;  /* 0x0000001403097221 */ /* 0x008fc60000000000 */
[----:B------:R3:W-:Y:S01]  /*16f0*/  STG.E desc[UR8][R66.64+0x8a0], R7 ;  /* 0x0008a00742007986 */ /* 0x0007e2000c101908 */
[----:B0-----:R-:W-:-:S03]  /*1700*/  FADD R11, R3, R22 ;  /* 0x00000016030b7221 */ /* 0x001fc60000000000 */
[----:B------:R0:W-:Y:S01]  /*1710*/  STG.E desc[UR8][R66.64+0x1820], R5 ;  /* 0x0018200542007986 */ /* 0x0001e2000c101908 */
[----:B-1----:R-:W-:Y:S01]  /*1720*/  FADD R13, R3, R26 ;  /* 0x0000001a030d7221 */ /* 0x002fe20000000000 */
[--C-:B------:R-:W-:Y:S01]  /*1730*/  FADD R3, R28, R61.reuse ;  /* 0x0000003d1c037221 */ /* 0x100fe20000000000 */
[----:B---3--:R-:W-:Y:S01]  /*1740*/  FADD R7, R30, R61 ;  /* 0x0000003d1e077221 */ /* 0x008fe20000000000 */
[----:B0-----:R-:W-:-:S03]  /*1750*/  FADD R5, R61, R32 ;  /* 0x000000203d057221 */ /* 0x001fc60000000000 */
[----:B------:R0:W-:Y:S04]  /*1760*/  STG.E desc[UR8][R66.64+0x40], R3 ;  /* 0x0000400342007986 */ /* 0x0001e8000c101908 */
[----:B------:R1:W-:Y:S04]  /*1770*/  STG.E desc[UR8][R66.64+0xc0], R7 ;  /* 0x0000c00742007986 */ /* 0x0003e8000c101908 */
[----:B------:R3:W-:Y:S01]  /*1780*/  STG.E desc[UR8][R66.64+0x840], R5 ;  /* 0x0008400542007986 */ /* 0x0007e2000c101908 */
[C---:B0-----:R-:W-:Y:S01]  /*1790*/  FADD R3, R61.reuse, R36 ;  /* 0x000000243d037221 */ /* 0x041fe20000000000 */
[C---:B-1----:R-:W-:Y:S01]  /*17a0*/  FADD R7, R61.reuse, R38 ;  /* 0x000000263d077221 */ /* 0x042fe20000000000 */
[C---:B---3--:R-:W-:Y:S01]  /*17b0*/  FADD R5, R61.reuse, R40 ;  /* 0x000000283d057221 */ /* 0x048fe20000000000 */
[----:B------:R0:W-:Y:S04]  /*17c0*/  STG.E desc[UR8][R66.64+0x1020], R9 ;  /* 0x0010200942007986 */ /* 0x0001e8000c101908 */
[----:B------:R2:W-:Y:S04]  /*17d0*/  STG.E desc[UR8][R66.64+0x1040], R3 ;  /* 0x0010400342007986 */ /* 0x0005e8000c101908 */
[----:B------:R1:W-:Y:S04]  /*17e0*/  STG.E desc[UR8][R66.64+0x10c0], R7 ;  /* 0x0010c00742007986 */ /* 0x0003e8000c101908 */
[----:B------:R4:W-:Y:S01]  /*17f0*/  STG.E desc[UR8][R66.64+0x1840], R5 ;  /* 0x0018400542007986 */ /* 0x0009e2000c101908 */
[----:B0-----:R-:W-:Y:S01]  /*1800*/  FADD R9, R61, R34 ;  /* 0x000000223d097221 */ /* 0x001fe20000000000 */
[C---:B------:R-:W-:Y:S01]  /*1810*/  FADD R4, R63.reuse, R4 ;  /* 0x000000043f047221 */ /* 0x040fe20000000000 */
[C---:B------:R-:W-:Y:S01]  /*1820*/  FADD R6, R63.reuse, R6 ;  /* 0x000000063f067221 */ /* 0x040fe20000000000 */
[----:B------:R-:W-:-:S02]  /*1830*/  FADD R63, R63, R10 ;  /* 0x0000000a3f3f7221 */ /* 0x000fc40000000000 */
[----:B------:R0:W-:Y:S01]  /*1840*/  STG.E desc[UR8][R66.64+0x8c0], R9 ;  /* 0x0008c00942007986 */ /* 0x0001e2000c101908 */
[--C-:B------:R-:W-:Y:S01]  /*1850*/  FADD R15, R15, R2.reuse ;  /* 0x000000020f0f7221 */ /* 0x100fe20000000000 */
[--C-:B------:R-:W-:Y:S01]  /*1860*/  FADD R17, R17, R2.reuse ;  /* 0x0000000211117221 */ /* 0x100fe20000000000 */
[----:B------:R-:W-:Y:S01]  /*1870*/  FADD R19, R19, R2 ;  /* 0x0000000213137221 */ /* 0x000fe20000000000 */
[C---:B------:R-:W-:Y:S01]  /*1880*/  FADD R21, R2.reuse, R21 ;  /* 0x0000001502157221 */ /* 0x040fe20000000000 */
[C---:B------:R-:W-:Y:S01]  /*1890*/  FADD R23, R2.reuse, R23 ;  /* 0x0000001702177221 */ /* 0x040fe20000000000 */
[C---:B------:R-:W-:Y:S01]  /*18a0*/  FADD R25, R2.reuse, R25 ;  /* 0x0000001902197221 */ /* 0x040fe20000000000 */
[----:B------:R-:W-:Y:S01]  /*18b0*/  FADD R27, R2, R27 ;  /* 0x0000001b021b7221 */ /* 0x000fe20000000000 */
[--C-:B------:R-:W-:Y:S01]  /*18c0*/  FADD R29, R29, R60.reuse ;  /* 0x0000003c1d1d7221 */ /* 0x100fe20000000000 */
[--C-:B------:R-:W-:Y:S01]  /*18d0*/  FADD R31, R31, R60.reuse ;  /* 0x0000003c1f1f7221 */ /* 0x100fe20000000000 */
[--C-:B------:R-:W-:Y:S01]  /*18e0*/  FADD R33, R33, R60.reuse ;  /* 0x0000003c21217221 */ /* 0x100fe20000000000 */
[----:B------:R-:W-:Y:S01]  /*18f0*/  FADD R35, R35, R60 ;  /* 0x0000003c23237221 */ /* 0x000fe20000000000 */
[C---:B------:R-:W-:Y:S01]  /*1900*/  FADD R37, R60.reuse, R37 ;  /* 0x000000253c257221 */ /* 0x040fe20000000000 */
[C---:B------:R-:W-:Y:S01]  /*1910*/  FADD R39, R60.reuse, R39 ;  /* 0x000000273c277221 */ /* 0x040fe20000000000 */
[C---:B------:R-:W-:Y:S01]  /*1920*/  FADD R41, R60.reuse, R41 ;  /* 0x000000293c297221 */ /* 0x040fe20000000000 */
[----:B------:R-:W-:Y:S01]  /*1930*/  FADD R61, R61, R42 ;  /* 0x0000002a3d3d7221 */ /* 0x000fe20000000000 */
[----:B------:R-:W-:Y:S01]  /*1940*/  FADD R43, R60, R43 ;  /* 0x0000002b3c2b7221 */ /* 0x000fe20000000000 */
[----:B------:R-:W-:Y:S04]  /*1950*/  STG.E desc[UR8][R66.64+0x880], R64 ;  /* 0x0008804042007986 */ /* 0x000fe8000c101908 */
        /* <DEDUP_REMOVED lines=23> */
[----:B------:R-:W-:Y:S01]  /*1ad0*/  STG.E desc[UR8][R66.64+0x18c4], R43 ;  /* 0x0018c42b42007986 */ /* 0x000fe2000c101908 */
[--C-:B--2---:R-:W-:Y:S01]  /*1ae0*/  FADD R3, R44, R65.reuse ;  /* 0x000000412c037221 */ /* 0x104fe20000000000 */
[----:B-1----:R-:W-:Y:S01]  /*1af0*/  FADD R7, R46, R65 ;  /* 0x000000412e077221 */ /* 0x002fe20000000000 */
[----:B----4-:R-:W-:-:S03]  /*1b00*/  FADD R5, R65, R48 ;  /* 0x0000003041057221 */ /* 0x010fc60000000000 */
[----:B------:R5:W-:Y:S01]  /*1b10*/  STG.E desc[UR8][R66.64+0x60], R3 ;  /* 0x0000600342007986 */ /* 0x000be2000c101908 */
[----:B0-----:R-:W-:Y:S01]  /*1b20*/  FADD R9, R65, R50 ;  /* 0x0000003241097221 */ /* 0x001fe20000000000 */
[--C-:B------:R-:W-:Y:S02]  /*1b30*/  FADD R45, R45, R62.reuse ;  /* 0x0000003e2d2d7221 */ /* 0x100fe40000000000 */
[----:B------:R0:W-:Y:S01]  /*1b40*/  STG.E desc[UR8][R66.64+0xe0], R7 ;  /* 0x0000e00742007986 */ /* 0x0001e2000c101908 */
[--C-:B------:R-:W-:Y:S01]  /*1b50*/  FADD R47, R47, R62.reuse ;  /* 0x0000003e2f2f7221 */ /* 0x100fe20000000000 */
[--C-:B------:R-:W-:Y:S02]  /*1b60*/  FADD R49, R49, R62.reuse ;  /* 0x0000003e31317221 */ /* 0x100fe40000000000 */
[----:B------:R1:W-:Y:S01]  /*1b70*/  STG.E desc[UR8][R66.64+0x860], R5 ;  /* 0x0008600542007986 */ /* 0x0003e2000c101908 */
[----:B------:R-:W-:-:S03]  /*1b80*/  FADD R51, R51, R62 ;  /* 0x0000003e33337221 */ /* 0x000fc60000000000 */
[----:B------:R-:W-:Y:S01]  /*1b90*/  STG.E desc[UR8][R66.64+0x64], R45 ;  /* 0x0000642d42007986 */ /* 0x000fe2000c101908 */
[C---:B-----5:R-:W-:Y:S01]  /*1ba0*/  FADD R3, R65.reuse, R52 ;  /* 0x0000003441037221 */ /* 0x060fe20000000000 */
[C---:B0-----:R-:W-:Y:S01]  /*1bb0*/  FADD R7, R65.reuse, R54 ;  /* 0x0000003641077221 */ /* 0x041fe20000000000 */
[C---:B------:R-:W-:Y:S01]  /*1bc0*/  FADD R53, R62.reuse, R53 ;  /* 0x000000353e357221 */ /* 0x040fe20000000000 */
[C---:B------:R-:W-:Y:S01]  /*1bd0*/  FADD R55, R62.reuse, R55 ;  /* 0x000000373e377221 */ /* 0x040fe20000000000 */
[C---:B-1----:R-:W-:Y:S01]  /*1be0*/  FADD R5, R65.reuse, R56 ;  /* 0x0000003841057221 */ /* 0x042fe20000000000 */
        /* <DEDUP_REMOVED lines=15> */
[----:B------:R-:W-:Y:S05]  /*1ce0*/  EXIT ;  /* 0x000000000000794d */ /* 0x000fea0003800000 */
.L_x_2:
[----:B------:R-:W-:-:S00]  /*1cf0*/  BRA `(.L_x_2) ;  /* 0xfffffffc00fc7947 */ /* 0x000fc0000383ffff */
[----:B------:R-:W-:-:S00]  /*1d00*/  NOP ;  /* 0x0000000000007918 */ /* 0x000fc00000000000 */
[----:B------:R-:W-:-:S00]  /*1d10*/  NOP ;  /* 0x0000000000007918 */ /* 0x000fc00000000000 */
[----:B------:R-:W-:-:S00]  /*1d20*/  NOP ;  /* 0x0000000000007918 */ /* 0x000fc00000000000 */
[----:B------:R-:W-:-:S00]  /*1d30*/  NOP ;  /* 0x0000000000007918 */ /* 0x000fc00000000000 */
[----:B------:R-:W-:-:S00]  /*1d40*/  NOP ;  /* 0x0000000000007918 */ /* 0x000fc00000000000 */
[----:B------:R-:W-:-:S00]  /*1d50*/  NOP ;  /* 0x0000000000007918 */ /* 0x000fc00000000000 */
[----:B------:R-:W-:-:S00]  /*1d60*/  NOP ;  /* 0x0000000000007918 */ /* 0x000fc00000000000 */
[----:B------:R-:W-:-:S00]  /*1d70*/  NOP ;  /* 0x0000000000007918 */ /* 0x000fc00000000000 */
.L_x_3:


//--------------------- .nv.shared.my_kernel_kernel0 --------------------------
	.section	.nv.shared.my_kernel_kernel0,"aw",@nobits
	.sectionflags	@""
	.align	4
.nv.shared.my_kernel_kernel0:
	.zero		5632


//--------------------- .nv.shared.reserved.0     --------------------------
	.section	.nv.shared.reserved.0,"aw",@nobits
	.weak		__nv_reservedSMEM_offset_0_alias
	.size		__nv_reservedSMEM_offset_0_alias, 0, 64
	.other		__nv_reservedSMEM_offset_0_alias,@"STO_CUDA_RESERVED_SHARED STV_DEFAULT"
__nv_reservedSMEM_offset_0_alias:
	.zero		0
	.zero		64


//--------------------- .nv.constant0.my_kernel_kernel0 --------------------------
	.section	.nv.constant0.my_kernel_kernel0,"a",@progbits
	.sectionflags	@""
	.align	4
.nv.constant0.my_kernel_kernel0:
	.zero		928


//--------------------- SYMBOLS --------------------------

	.type		.nv.reservedSmem.offset0,@object
	.size		.nv.reservedSmem.offset0,0x4
	.type		.nv.reservedSmem.cap,@object
	.size		.nv.reservedSmem.cap,0x4
